def attn_fwd(
    Q,
    K,
    V,
    Out,
    Lse,
    sm_scale,
    stride_qz,
    stride_qh,
    stride_qm,
    stride_qk,
    stride_kz,
    stride_kh,
    stride_kn,
    stride_kk,
    stride_vz,
    stride_vh,
    stride_vn,
    stride_vk,
    stride_oz,
    stride_oh,
    stride_om,
    stride_ok,
    seqlen_q,
    seqlen_k,
    BLOCK_M: tl.constexpr,
    BLOCK_N: tl.constexpr,
    HEAD_DIM: tl.constexpr,
    CAUSAL: tl.constexpr,
):
    start_m = tl.program_id(0)
    off_hz = tl.program_id(1)
    q_off = off_hz * stride_qh
    k_off = off_hz * stride_kh
    v_off = off_hz * stride_vh
    offs_m = start_m * BLOCK_M + tl.arange(0, BLOCK_M)
    offs_d = tl.arange(0, HEAD_DIM)
    offs_n = tl.arange(0, BLOCK_N)
    q_ptrs = Q + q_off + offs_m[:, None] * stride_qm + offs_d[None, :] * stride_qk
    k_ptrs = K + k_off + offs_d[:, None] * stride_kk + offs_n[None, :] * stride_kn
    v_ptrs = V + v_off + offs_n[:, None] * stride_vn + offs_d[None, :] * stride_vk
    m_i = tl.full([BLOCK_M], float("-inf"), dtype=tl.float32)
    l_i = tl.zeros([BLOCK_M], dtype=tl.float32) + 1.0
    acc = tl.zeros([BLOCK_M, HEAD_DIM], dtype=tl.float32)
    q = tl.load(q_ptrs)
    acc, l_i, m_i = _attn_fwd_inner(
        acc,
        l_i,
        m_i,
        q,
        k_ptrs,
        v_ptrs,
        sm_scale,
        stride_kn,
        stride_vn,
        start_m,
        seqlen_k,
        BLOCK_M,
        BLOCK_N,
        HEAD_DIM,
        CAUSAL,
    )
    acc = acc / l_i[:, None]
    lse = m_i + tl.math.log2(l_i) / 1.4426950408889634
    o_ptrs = (
        Out
        + off_hz * stride_oh
        + offs_m[:, None] * stride_om
        + offs_d[None, :] * stride_ok
    )
    tl.store(o_ptrs, acc.to(Out.dtype.element_ty))
    tl.store(Lse + off_hz * seqlen_q + offs_m, lse)

# config = {"BLOCK_M": 256, "BLOCK_N": 32, "HEAD_DIM": 64, "arch": "sm_100", "causal": false, "dtype": "fp16", "num_stages": 2, "num_warps": 16}
# arch = sm_100


// ===== COMPILED SASS (sm_100a) =====

	.target	sm_100a

	.elftype	@"ET_EXEC"


//--------------------- .note.nv.tkinfo           --------------------------
	.section	.note.nv.tkinfo,"",@"SHT_NOTE"
	.sectionflags	@"SHF_NOTE_NV_TKINFO"
	.tkinfo
        /*0018*/ 	.word	0x00000081
        /*0030*/ 	.string	""
        /*0030*/ 	.string	"ptxas-blackwell"
        /*0030*/ 	.string	"Cuda compilation tools, release 12.9, V12.9.86"
        /*0030*/ 	.string	"Build cuda_12.9.r12.9/compiler.36037853_0"
        /*0030*/ 	.string	"-v  -suppress-debug-info  -lineinfo  -arch sm_100a "



//--------------------- .note.nv.cuver            --------------------------
	.section	.note.nv.cuver,"",@"SHT_NOTE"
	.sectionflags	@"SHF_NOTE_NV_CUVER"
        /*0018*/ 	.short	0x0001
        /*001a*/ 	.short	0x0064
        /*001c*/ 	.short	0x0001
        /*001e*/ 	.short	0x0000
        /*0020*/ 	.short	0x0001
        /*0022*/ 	.short	0x0000


//--------------------- .nv.info                  --------------------------
	.section	.nv.info,"",@"SHT_CUDA_INFO"
	.align	4


	//----- nvinfo : EIATTR_REGCOUNT
	.align		4
        /*0000*/ 	.byte	0x04, 0x2f
        /*0002*/ 	.short	(.L_2 - .L_1)
	.align		4
.L_1:
        /*0004*/ 	.word	index@(attn_fwd)
        /*0008*/ 	.word	0x0000007e


	//----- nvinfo : EIATTR_FRAME_SIZE
	.align		4
.L_2:
        /*000c*/ 	.byte	0x04, 0x11
        /*000e*/ 	.short	(.L_4 - .L_3)
	.align		4
.L_3:
        /*0010*/ 	.word	index@(attn_fwd)
        /*0014*/ 	.word	0x00000000


	//----- nvinfo : EIATTR_MIN_STACK_SIZE
	.align		4
.L_4:
        /*0018*/ 	.byte	0x04, 0x12
        /*001a*/ 	.short	(.L_6 - .L_5)
	.align		4
.L_5:
        /*001c*/ 	.word	index@(attn_fwd)
        /*0020*/ 	.word	0x00000000
.L_6:


//--------------------- .nv.info.attn_fwd         --------------------------
	.section	.nv.info.attn_fwd,"",@"SHT_CUDA_INFO"
	.sectionflags	@""
	.align	4


	//----- nvinfo : EIATTR_CUDA_API_VERSION
	.align		4
        /*0000*/ 	.byte	0x04, 0x37
        /*0002*/ 	.short	(.L_8 - .L_7)
.L_7:
        /*0004*/ 	.word	0x00000081


	//----- nvinfo : EIATTR_KPARAM_INFO
	.align		4
.L_8:
        /*0008*/ 	.byte	0x04, 0x17
        /*000a*/ 	.short	(.L_10 - .L_9)
.L_9:
        /*000c*/ 	.word	0x00000000
        /*0010*/ 	.short	0x0019
        /*0012*/ 	.short	0x0080
        /*0014*/ 	.byte	0x00, 0xf4, 0x21, 0x00


	//----- nvinfo : EIATTR_KPARAM_INFO
	.align		4
.L_10:
        /*0018*/ 	.byte	0x04, 0x17
        /*001a*/ 	.short	(.L_12 - .L_11)
.L_11:
        /*001c*/ 	.word	0x00000000
        /*0020*/ 	.short	0x0018
        /*0022*/ 	.short	0x0078
        /*0024*/ 	.byte	0x00, 0xf4, 0x21, 0x00


	//----- nvinfo : EIATTR_KPARAM_INFO
	.align		4
.L_12:
        /*0028*/ 	.byte	0x04, 0x17
        /*002a*/ 	.short	(.L_14 - .L_13)
.L_13:
        /*002c*/ 	.word	0x00000000
        /*0030*/ 	.short	0x0017
        /*0032*/ 	.short	0x0070
        /*0034*/ 	.byte	0x00, 0xf0, 0x11, 0x00


	//----- nvinfo : EIATTR_KPARAM_INFO
	.align		4
.L_14:
        /*0038*/ 	.byte	0x04, 0x17
        /*003a*/ 	.short	(.L_16 - .L_15)
.L_15:
        /*003c*/ 	.word	0x00000000
        /*0040*/ 	.short	0x0016
        /*0042*/ 	.short	0x006c
        /*0044*/ 	.byte	0x00, 0xf0, 0x11, 0x00


	//----- nvinfo : EIATTR_KPARAM_INFO
	.align		4
.L_16:
        /*0048*/ 	.byte	0x04, 0x17
        /*004a*/ 	.short	(.L_18 - .L_17)
.L_17:
        /*004c*/ 	.word	0x00000000
        /*0050*/ 	.short	0x0015
        /*0052*/ 	.short	0x0068
        /*0054*/ 	.byte	0x00, 0xf0, 0x11, 0x00


	//----- nvinfo : EIATTR_KPARAM_INFO
	.align		4
.L_18:
        /*0058*/ 	.byte	0x04, 0x17
        /*005a*/ 	.short	(.L_20 - .L_19)
.L_19:
        /*005c*/ 	.word	0x00000000
        /*0060*/ 	.short	0x0014
        /*0062*/ 	.short	0x0064
        /*0064*/ 	.byte	0x00, 0xf0, 0x11, 0x00


	//----- nvinfo : EIATTR_KPARAM_INFO
	.align		4
.L_20:
        /*0068*/ 	.byte	0x04, 0x17
        /*006a*/ 	.short	(.L_22 - .L_21)
.L_21:
        /*006c*/ 	.word	0x00000000
        /*0070*/ 	.short	0x0013
        /*0072*/ 	.short	0x0060
        /*0074*/ 	.byte	0x00, 0xf0, 0x11, 0x00


	//----- nvinfo : EIATTR_KPARAM_INFO
	.align		4
.L_22:
        /*0078*/ 	.byte	0x04, 0x17
        /*007a*/ 	.short	(.L_24 - .L_23)
.L_23:
        /*007c*/ 	.word	0x00000000
        /*0080*/ 	.short	0x0012
        /*0082*/ 	.short	0x005c
        /*0084*/ 	.byte	0x00, 0xf0, 0x11, 0x00


	//----- nvinfo : EIATTR_KPARAM_INFO
	.align		4
.L_24:
        /*0088*/ 	.byte	0x04, 0x17
        /*008a*/ 	.short	(.L_26 - .L_25)
.L_25:
        /*008c*/ 	.word	0x00000000
        /*0090*/ 	.short	0x0011
        /*0092*/ 	.short	0x0058
        /*0094*/ 	.byte	0x00, 0xf0, 0x11, 0x00


	//----- nvinfo : EIATTR_KPARAM_INFO
	.align		4
.L_26:
        /*0098*/ 	.byte	0x04, 0x17
        /*009a*/ 	.short	(.L_28 - .L_27)
.L_27:
        /*009c*/ 	.word	0x00000000
        /*00a0*/ 	.short	0x0010
        /*00a2*/ 	.short	0x0054
        /*00a4*/ 	.byte	0x00, 0xf0, 0x11, 0x00


	//----- nvinfo : EIATTR_KPARAM_INFO
	.align		4
.L_28:
        /*00a8*/ 	.byte	0x04, 0x17
        /*00aa*/ 	.short	(.L_30 - .L_29)
.L_29:
        /*00ac*/ 	.word	0x00000000
        /*00b0*/ 	.short	0x000f
        /*00b2*/ 	.short	0x0050
        /*00b4*/ 	.byte	0x00, 0xf0, 0x11, 0x00


	//----- nvinfo : EIATTR_KPARAM_INFO
	.align		4
.L_30:
        /*00b8*/ 	.byte	0x04, 0x17
        /*00ba*/ 	.short	(.L_32 - .L_31)
.L_31:
        /*00bc*/ 	.word	0x00000000
        /*00c0*/ 	.short	0x000e
        /*00c2*/ 	.short	0x004c
        /*00c4*/ 	.byte	0x00, 0xf0, 0x11, 0x00


	//----- nvinfo : EIATTR_KPARAM_INFO
	.align		4
.L_32:
        /*00c8*/ 	.byte	0x04, 0x17
        /*00ca*/ 	.short	(.L_34 - .L_33)
.L_33:
        /*00cc*/ 	.word	0x00000000
        /*00d0*/ 	.short	0x000d
        /*00d2*/ 	.short	0x0048
        /*00d4*/ 	.byte	0x00, 0xf0, 0x11, 0x00


	//----- nvinfo : EIATTR_KPARAM_INFO
	.align		4
.L_34:
        /*00d8*/ 	.byte	0x04, 0x17
        /*00da*/ 	.short	(.L_36 - .L_35)
.L_35:
        /*00dc*/ 	.word	0x00000000
        /*00e0*/ 	.short	0x000c
        /*00e2*/ 	.short	0x0044
        /*00e4*/ 	.byte	0x00, 0xf0, 0x11, 0x00


	//----- nvinfo : EIATTR_KPARAM_INFO
	.align		4
.L_36:
        /*00e8*/ 	.byte	0x04, 0x17
        /*00ea*/ 	.short	(.L_38 - .L_37)
.L_37:
        /*00ec*/ 	.word	0x00000000
        /*00f0*/ 	.short	0x000b
        /*00f2*/ 	.short	0x0040
        /*00f4*/ 	.byte	0x00, 0xf0, 0x11, 0x00


	//----- nvinfo : EIATTR_KPARAM_INFO
	.align		4
.L_38:
        /*00f8*/ 	.byte	0x04, 0x17
        /*00fa*/ 	.short	(.L_40 - .L_39)
.L_39:
        /*00fc*/ 	.word	0x00000000
        /*0100*/ 	.short	0x000a
        /*0102*/ 	.short	0x003c
        /*0104*/ 	.byte	0x00, 0xf0, 0x11, 0x00


	//----- nvinfo : EIATTR_KPARAM_INFO
	.align		4
.L_40:
        /*0108*/ 	.byte	0x04, 0x17
        /*010a*/ 	.short	(.L_42 - .L_41)
.L_41:
        /*010c*/ 	.word	0x00000000
        /*0110*/ 	.short	0x0009
        /*0112*/ 	.short	0x0038
        /*0114*/ 	.byte	0x00, 0xf0, 0x11, 0x00


	//----- nvinfo : EIATTR_KPARAM_INFO
	.align		4
.L_42:
        /*0118*/ 	.byte	0x04, 0x17
        /*011a*/ 	.short	(.L_44 - .L_43)
.L_43:
        /*011c*/ 	.word	0x00000000
        /*0120*/ 	.short	0x0008
        /*0122*/ 	.short	0x0034
        /*0124*/ 	.byte	0x00, 0xf0, 0x11, 0x00


	//----- nvinfo : EIATTR_KPARAM_INFO
	.align		4
.L_44:
        /*0128*/ 	.byte	0x04, 0x17
        /*012a*/ 	.short	(.L_46 - .L_45)
.L_45:
        /*012c*/ 	.word	0x00000000
        /*0130*/ 	.short	0x0007
        /*0132*/ 	.short	0x0030
        /*0134*/ 	.byte	0x00, 0xf0, 0x11, 0x00


	//----- nvinfo : EIATTR_KPARAM_INFO
	.align		4
.L_46:
        /*0138*/ 	.byte	0x04, 0x17
        /*013a*/ 	.short	(.L_48 - .L_47)
.L_47:
        /*013c*/ 	.word	0x00000000
        /*0140*/ 	.short	0x0006
        /*0142*/ 	.short	0x002c
        /*0144*/ 	.byte	0x00, 0xf0, 0x11, 0x00


	//----- nvinfo : EIATTR_KPARAM_INFO
	.align		4
.L_48:
        /*0148*/ 	.byte	0x04, 0x17
        /*014a*/ 	.short	(.L_50 - .L_49)
.L_49:
        /*014c*/ 	.word	0x00000000
        /*0150*/ 	.short	0x0005
        /*0152*/ 	.short	0x0028
        /*0154*/ 	.byte	0x00, 0xf0, 0x11, 0x00


	//----- nvinfo : EIATTR_KPARAM_INFO
	.align		4
.L_50:
        /*0158*/ 	.byte	0x04, 0x17
        /*015a*/ 	.short	(.L_52 - .L_51)
.L_51:
        /*015c*/ 	.word	0x00000000
        /*0160*/ 	.short	0x0004
        /*0162*/ 	.short	0x0020
        /*0164*/ 	.byte	0x00, 0xf4, 0x21, 0x00


	//----- nvinfo : EIATTR_KPARAM_INFO
	.align		4
.L_52:
        /*0168*/ 	.byte	0x04, 0x17
        /*016a*/ 	.short	(.L_54 - .L_53)
.L_53:
        /*016c*/ 	.word	0x00000000
        /*0170*/ 	.short	0x0003
        /*0172*/ 	.short	0x0018
        /*0174*/ 	.byte	0x00, 0xf4, 0x21, 0x00


	//----- nvinfo : EIATTR_KPARAM_INFO
	.align		4
.L_54:
        /*0178*/ 	.byte	0x04, 0x17
        /*017a*/ 	.short	(.L_56 - .L_55)
.L_55:
        /*017c*/ 	.word	0x00000000
        /*0180*/ 	.short	0x0002
        /*0182*/ 	.short	0x0010
        /*0184*/ 	.byte	0x00, 0xf4, 0x21, 0x00


	//----- nvinfo : EIATTR_KPARAM_INFO
	.align		4
.L_56:
        /*0188*/ 	.byte	0x04, 0x17
        /*018a*/ 	.short	(.L_58 - .L_57)
.L_57:
        /*018c*/ 	.word	0x00000000
        /*0190*/ 	.short	0x0001
        /*0192*/ 	.short	0x0008
        /*0194*/ 	.byte	0x00, 0xf4, 0x21, 0x00


	//----- nvinfo : EIATTR_KPARAM_INFO
	.align		4
.L_58:
        /*0198*/ 	.byte	0x04, 0x17
        /*019a*/ 	.short	(.L_60 - .L_59)
.L_59:
        /*019c*/ 	.word	0x00000000
        /*01a0*/ 	.short	0x0000
        /*01a2*/ 	.short	0x0000
        /*01a4*/ 	.byte	0x00, 0xf4, 0x21, 0x00


	//----- nvinfo : EIATTR_SPARSE_MMA_MASK
	.align		4
.L_60:
        /*01a8*/ 	.byte	0x03, 0x50
        /*01aa*/ 	.short	0x0000


	//----- nvinfo : EIATTR_MAXREG_COUNT
	.align		4
        /*01ac*/ 	.byte	0x03, 0x1b
        /*01ae*/ 	.short	0x0080


	//----- nvinfo : EIATTR_NUM_BARRIERS
	.align		4
        /*01b0*/ 	.byte	0x02, 0x4c
        /*01b2*/ 	.byte	0x01
	.zero		1


	//----- nvinfo : EIATTR_COOP_GROUP_MASK_REGIDS
	.align		4
        /*01b4*/ 	.byte	0x04, 0x29
        /*01b6*/ 	.short	(.L_62 - .L_61)


	//   ....[0]....
.L_61:
        /*01b8*/ 	.word	0xffffffff


	//   ....[1]....
        /*01bc*/ 	.word	0xffffffff


	//   ....[2]....
        /*01c0*/ 	.word	0xffffffff


	//   ....[3]....
        /*01c4*/ 	.word	0xffffffff


	//   ....[4]....
        /*01c8*/ 	.word	0xffffffff


	//   ....[5]....
        /*01cc*/ 	.word	0xffffffff


	//   ....[6]....
        /*01d0*/ 	.word	0xffffffff


	//   ....[7]....
        /*01d4*/ 	.word	0xffffffff


	//----- nvinfo : EIATTR_COOP_GROUP_INSTR_OFFSETS
	.align		4
.L_62:
        /*01d8*/ 	.byte	0x04, 0x28
        /*01da*/ 	.short	(.L_64 - .L_63)


	//   ....[0]....
.L_63:
        /*01dc*/ 	.word	0x00001830


	//   ....[1]....
        /*01e0*/ 	.word	0x00001840


	//   ....[2]....
        /*01e4*/ 	.word	0x00001870


	//   ....[3]....
        /*01e8*/ 	.word	0x00001880


	//   ....[4]....
        /*01ec*/ 	.word	0x00001f90


	//   ....[5]....
        /*01f0*/ 	.word	0x00001fa0


	//   ....[6]....
        /*01f4*/ 	.word	0x000020c0


	//   ....[7]....
        /*01f8*/ 	.word	0x000020e0


	//----- nvinfo : EIATTR_VRC_CTA_INIT_COUNT
	.align		4
.L_64:
        /*01fc*/ 	.byte	0x02, 0x4a
	.zero		1
	.zero		1


	//----- nvinfo : EIATTR_EXIT_INSTR_OFFSETS
	.align		4
        /*0200*/ 	.byte	0x04, 0x1c
        /*0202*/ 	.short	(.L_66 - .L_65)


	//   ....[0]....
.L_65:
        /*0204*/ 	.word	0x00003a10


	//   ....[1]....
        /*0208*/ 	.word	0x00003a40


	//----- nvinfo : EIATTR_REQNTID
	.align		4
.L_66:
        /*020c*/ 	.byte	0x04, 0x10
        /*020e*/ 	.short	(.L_68 - .L_67)
.L_67:
        /*0210*/ 	.word	0x00000200
        /*0214*/ 	.word	0x00000001
        /*0218*/ 	.word	0x00000001


	//----- nvinfo : EIATTR_CBANK_PARAM_SIZE
	.align		4
.L_68:
        /*021c*/ 	.byte	0x03, 0x19
        /*021e*/ 	.short	0x0088


	//----- nvinfo : EIATTR_PARAM_CBANK
	.align		4
        /*0220*/ 	.byte	0x04, 0x0a
        /*0222*/ 	.short	(.L_70 - .L_69)
	.align		4
.L_69:
        /*0224*/ 	.word	index@(.nv.constant0.attn_fwd)
        /*0228*/ 	.short	0x0380
        /*022a*/ 	.short	0x0088


	//----- nvinfo : EIATTR_SW_WAR
	.align		4
.L_70:
        /*022c*/ 	.byte	0x04, 0x36
        /*022e*/ 	.short	(.L_72 - .L_71)
.L_71:
        /*0230*/ 	.word	0x00000008
.L_72:


//--------------------- .nv.compat                --------------------------
	.section	.nv.compat,"",@"SHT_CUDA_COMPAT_INFO"
	.align	4
        /*0000*/ 	.byte	0x02, 0x02, 0x01, 0x00, 0x02, 0x05, 0x05, 0x00, 0x02, 0x03, 0x00, 0x00, 0x02, 0x06, 0x01, 0x00


//--------------------- .nv.callgraph             --------------------------
	.section	.nv.callgraph,"",@"SHT_CUDA_CALLGRAPH"
	.align	4
	.sectionentsize	8
	.align		4
        /*0000*/ 	.word	0x00000000
	.align		4
        /*0004*/ 	.word	0xffffffff
	.align		4
        /*0008*/ 	.word	0x00000000
	.align		4
        /*000c*/ 	.word	0xfffffffe
	.align		4
        /*0010*/ 	.word	0x00000000
	.align		4
        /*0014*/ 	.word	0xfffffffd
	.align		4
        /*0018*/ 	.word	0x00000000
	.align		4
        /*001c*/ 	.word	0xfffffffc


//--------------------- .nv.constant4             --------------------------
	.section	.nv.constant4,"a",@progbits
	.align	8
	.align		8
.nv.constant4:
        /*0000*/ 	.dword	_$_str


//--------------------- .text.attn_fwd            --------------------------
	.section	.text.attn_fwd,"ax",@progbits
	.align	128
        .global         attn_fwd
        .type           attn_fwd,@function
        .size           attn_fwd,(.L_x_3 - attn_fwd)
        .other          attn_fwd,@"STO_CUDA_ENTRY STV_DEFAULT"
attn_fwd:
.text.attn_fwd:
[----:B------:R-:W0:Y:S01]  /*0000*/  LDC R1, c[0x0][0x37c] ;  /* 0x0000df00ff017b82 */ /* 0x000e220000000800 */
[----:B------:R-:W1:Y:S07]  /*0010*/  S2R R0, SR_TID.X ;  /* 0x0000000000007919 */ /* 0x000e6e0000002100 */
[----:B------:R-:W2:Y:S01]  /*0020*/  S2UR UR7, SR_CTAID.Y ;  /* 0x00000000000779c3 */ /* 0x000ea20000002600 */
[----:B------:R-:W2:Y:S01]  /*0030*/  LDCU.64 UR4, c[0x0][0x3b0] ;  /* 0x00007600ff0477ac */ /* 0x000ea20008000a00 */
[----:B------:R-:W3:Y:S01]  /*0040*/  S2R R2, SR_CTAID.X ;  /* 0x0000000000027919 */ /* 0x000ee20000002500 */
[----:B------:R-:W4:Y:S05]  /*0050*/  LDCU.64 UR8, c[0x0][0x358] ;  /* 0x00006b00ff0877ac */ /* 0x000f2a0008000a00 */
[----:B------:R-:W5:Y:S08]  /*0060*/  LDC R10, c[0x0][0x3b8] ;  /* 0x0000ee00ff0a7b82 */ /* 0x000f700000000800 */
[----:B------:R-:W0:Y:S01]  /*0070*/  LDC.64 R12, c[0x0][0x380] ;  /* 0x0000e000ff0c7b82 */ /* 0x000e220000000a00 */
[----:B--2---:R-:W-:-:S04]  /*0080*/  UIMAD UR4, UR7, UR4, URZ ;  /* 0x00000004070472a4 */ /* 0x004fc8000f8e02ff */
[----:B------:R-:W-:Y:S01]  /*0090*/  USHF.L.U32 UR6, UR4, 0x1, URZ ;  /* 0x0000000104067899 */ /* 0x000fe200080006ff */
[----:B-1----:R-:W-:Y:S02]  /*00a0*/  LOP3.LUT R3, R0, 0xff, RZ, 0xc0, !PT ;  /* 0x000000ff00037812 */ /* 0x002fe400078ec0ff */
[----:B------:R-:W-:-:S03]  /*00b0*/  SHF.R.U32.HI R7, RZ, 0x8, R0 ;  /* 0x00000008ff077819 */ /* 0x000fc60000011600 */
[----:B---3--:R-:W-:Y:S01]  /*00c0*/  IMAD R2, R2, 0x100, R3 ;  /* 0x0000010002027824 */ /* 0x008fe200078e0203 */
[----:B------:R-:W-:-:S03]  /*00d0*/  SGXT.U32 R7, R7, 0x1 ;  /* 0x000000010707781a */ /* 0x000fc60000000000 */
[----:B------:R-:W-:Y:S01]  /*00e0*/  IMAD R4, R2, UR5, RZ ;  /* 0x0000000502047c24 */ /* 0x000fe2000f8e02ff */
[----:B------:R-:W-:Y:S01]  /*00f0*/  UIMAD.WIDE UR4, UR4, 0x2, URZ ;  /* 0x00000002040478a5 */ /* 0x000fe2000f8e02ff */
[----:B-----5:R-:W-:Y:S02]  /*0100*/  IMAD R7, R7, R10, RZ ;  /* 0x0000000a07077224 */ /* 0x020fe400078e02ff */
[C---:B------:R-:W-:Y:S02]  /*0110*/  IMAD.SHL.U32 R5, R4.reuse, 0x2, RZ ;  /* 0x0000000204057824 */ /* 0x040fe400078e00ff */
[----:B------:R-:W-:Y:S01]  /*0120*/  IMAD.HI R4, R4, 0x2, RZ ;  /* 0x0000000204047827 */ /* 0x000fe200078e02ff */
[----:B------:R-:W-:Y:S02]  /*0130*/  LEA R9, R10, R7, 0x1 ;  /* 0x000000070a097211 */ /* 0x000fe400078e08ff */
[----:B0-----:R-:W-:-:S03]  /*0140*/  IADD3 R5, P0, P1, R5, UR6, R12 ;  /* 0x0000000605057c10 */ /* 0x001fc6000f91e00c */
[----:B------:R-:W-:Y:S01]  /*0150*/  IMAD R11, R10, 0x2, R9 ;  /* 0x000000020a0b7824 */ /* 0x000fe200078e0209 */
[----:B------:R-:W-:Y:S01]  /*0160*/  IADD3.X R4, PT, PT, R4, UR5, R13, P0, P1 ;  /* 0x0000000504047c10 */ /* 0x000fe200087e240d */
[----:B------:R-:W0:Y:S01]  /*0170*/  S2UR UR6, SR_CgaCtaId ;  /* 0x00000000000679c3 */ /* 0x000e220000008800 */
[-C--:B------:R-:W-:Y:S01]  /*0180*/  LEA R12, P0, R7, R5.reuse, 0x1 ;  /* 0x00000005070c7211 */ /* 0x080fe200078008ff */
[C---:B------:R-:W-:Y:S01]  /*0190*/  IMAD R19, R10.reuse, 0x2, R11 ;  /* 0x000000020a137824 */ /* 0x040fe200078e020b */
[-C--:B------:R-:W-:Y:S01]  /*01a0*/  LEA R14, P1, R9, R5.reuse, 0x1 ;  /* 0x00000005090e7211 */ /* 0x080fe200078208ff */
[----:B------:R-:W1:Y:S01]  /*01b0*/  LDCU UR5, c[0x0][0x3f0] ;  /* 0x00007e00ff0577ac */ /* 0x000e620008000800 */
[-C--:B------:R-:W-:Y:S02]  /*01c0*/  LEA.HI.X.SX32 R13, R7, R4.reuse, 0x1, P0 ;  /* 0x00000004070d7211 */ /* 0x080fe400000f0eff */
[----:B------:R-:W-:Y:S02]  /*01d0*/  LEA.HI.X.SX32 R15, R9, R4, 0x1, P1 ;  /* 0x00000004090f7211 */ /* 0x000fe400008f0eff */
[----:B------:R-:W-:Y:S01]  /*01e0*/  LEA R16, P0, R11, R5, 0x1 ;  /* 0x000000050b107211 */ /* 0x000fe200078008ff */
[----:B----4-:R2:W3:Y:S01]  /*01f0*/  LDG.E.U16 R6, desc[UR8][R12.64] ;  /* 0x000000080c067981 */ /* 0x0104e2000c1e1500 */
[----:B------:R-:W-:-:S02]  /*0200*/  LEA R9, R10, R19, 0x1 ;  /* 0x000000130a097211 */ /* 0x000fc400078e08ff */
[-C--:B------:R-:W-:Y:S01]  /*0210*/  LEA.HI.X.SX32 R17, R11, R4.reuse, 0x1, P0 ;  /* 0x000000040b117211 */ /* 0x080fe200000f0eff */
[----:B------:R4:W5:Y:S01]  /*0220*/  LDG.E.U16 R7, desc[UR8][R14.64] ;  /* 0x000000080e077981 */ /* 0x000962000c1e1500 */
[-C--:B------:R-:W-:Y:S01]  /*0230*/  LEA R18, P0, R19, R5.reuse, 0x1 ;  /* 0x0000000513127211 */ /* 0x080fe200078008ff */
[C---:B------:R-:W-:Y:S01]  /*0240*/  IMAD R11, R10.reuse, 0x2, R9 ;  /* 0x000000020a0b7824 */ /* 0x040fe200078e0209 */
[-C--:B------:R-:W-:Y:S01]  /*0250*/  LEA R20, P1, R9, R5.reuse, 0x1 ;  /* 0x0000000509147211 */ /* 0x080fe200078208ff */
[----:B------:R0:W5:Y:S01]  /*0260*/  LDG.E.U16 R8, desc[UR8][R16.64] ;  /* 0x0000000810087981 */ /* 0x000162000c1e1500 */
[----:B------:R-:W-:Y:S01]  /*0270*/  LEA.HI.X.SX32 R19, R19, R4, 0x1, P0 ;  /* 0x0000000413137211 */ /* 0x000fe200000f0eff */
[----:B--2---:R-:W-:Y:S01]  /*0280*/  IMAD R13, R10, 0x2, R11 ;  /* 0x000000020a0d7824 */ /* 0x004fe200078e020b */
[----:B------:R-:W-:-:S04]  /*0290*/  LEA R22, P0, R11, R5, 0x1 ;  /* 0x000000050b167211 */ /* 0x000fc800078008ff */
[-C--:B------:R-:W-:Y:S02]  /*02a0*/  LEA.HI.X.SX32 R23, R11, R4.reuse, 0x1, P0 ;  /* 0x000000040b177211 */ /* 0x080fe400000f0eff */
[C---:B------:R-:W-:Y:S02]  /*02b0*/  LEA R11, R10.reuse, R13, 0x1 ;  /* 0x0000000d0a0b7211 */ /* 0x040fe400078e08ff */
[CC--:B------:R-:W-:Y:S01]  /*02c0*/  LEA R12, P0, R13.reuse, R5.reuse, 0x1 ;  /* 0x000000050d0c7211 */ /* 0x0c0fe200078008ff */
[----:B------:R-:W2:Y:S02]  /*02d0*/  LDG.E.U16 R28, desc[UR8][R22.64] ;  /* 0x00000008161c7981 */ /* 0x000ea4000c1e1500 */
[C---:B------:R-:W-:Y:S01]  /*02e0*/  IMAD R25, R10.reuse, 0x2, R11 ;  /* 0x000000020a197824 */ /* 0x040fe200078e020b */
[-C--:B------:R-:W-:Y:S02]  /*02f0*/  LEA.HI.X.SX32 R13, R13, R4.reuse, 0x1, P0 ;  /* 0x000000040d0d7211 */ /* 0x080fe400000f0eff */
[----:B----4-:R-:W-:Y:S01]  /*0300*/  LEA R14, P0, R11, R5, 0x1 ;  /* 0x000000050b0e7211 */ /* 0x010fe200078008ff */
[----:B------:R-:W-:Y:S01]  /*0310*/  IMAD R27, R10, 0x2, R25 ;  /* 0x000000020a1b7824 */ /* 0x000fe200078e0219 */
[-C--:B------:R-:W-:Y:S01]  /*0320*/  LEA.HI.X.SX32 R21, R9, R4.reuse, 0x1, P1 ;  /* 0x0000000409157211 */ /* 0x080fe200008f0eff */
[----:B------:R-:W4:Y:S01]  /*0330*/  LDG.E.U16 R30, desc[UR8][R12.64] ;  /* 0x000000080c1e7981 */ /* 0x000f22000c1e1500 */
[----:B------:R-:W-:-:S03]  /*0340*/  LEA.HI.X.SX32 R15, R11, R4, 0x1, P0 ;  /* 0x000000040b0f7211 */ /* 0x000fc600000f0eff */
[----:B------:R1:W2:Y:S01]  /*0350*/  LDG.E.U16 R9, desc[UR8][R18.64] ;  /* 0x0000000812097981 */ /* 0x0002a2000c1e1500 */
[----:B------:R-:W-:-:S03]  /*0360*/  LEA R11, R10, R27, 0x1 ;  /* 0x0000001b0a0b7211 */ /* 0x000fc600078e08ff */
[----:B------:R1:W2:Y:S01]  /*0370*/  LDG.E.U16 R26, desc[UR8][R20.64] ;  /* 0x00000008141a7981 */ /* 0x0002a2000c1e1500 */
[----:B0-----:R-:W-:-:S03]  /*0380*/  LEA R16, P1, R25, R5, 0x1 ;  /* 0x0000000519107211 */ /* 0x001fc600078208ff */
[----:B------:R0:W4:Y:S01]  /*0390*/  LDG.E.U16 R32, desc[UR8][R14.64] ;  /* 0x000000080e207981 */ /* 0x000122000c1e1500 */
[----:B-1----:R-:W-:Y:S01]  /*03a0*/  LEA R18, P0, R27, R5, 0x1 ;  /* 0x000000051b127211 */ /* 0x002fe200078008ff */
[----:B------:R-:W-:-:S03]  /*03b0*/  IMAD R23, R10, 0x2, R11 ;  /* 0x000000020a177824 */ /* 0x000fc600078e020b */
[-C--:B------:R-:W-:Y:S02]  /*03c0*/  LEA.HI.X.SX32 R19, R27, R4.reuse, 0x1, P0 ;  /* 0x000000041b137211 */ /* 0x080fe400000f0eff */
[-C--:B------:R-:W-:Y:S02]  /*03d0*/  LEA R20, P0, R11, R5.reuse, 0x1 ;  /* 0x000000050b147211 */ /* 0x080fe400078008ff */
[-C--:B------:R-:W-:Y:S01]  /*03e0*/  LEA.HI.X.SX32 R17, R25, R4.reuse, 0x1, P1 ;  /* 0x0000000419117211 */ /* 0x080fe200008f0eff */
[----:B------:R1:W4:Y:S01]  /*03f0*/  LDG.E.U16 R34, desc[UR8][R18.64] ;  /* 0x0000000812227981 */ /* 0x000322000c1e1500 */
[----:B------:R-:W-:Y:S01]  /*0400*/  LEA.HI.X.SX32 R21, R11, R4, 0x1, P0 ;  /* 0x000000040b157211 */ /* 0x000fe200000f0eff */
[C---:B------:R-:W-:Y:S01]  /*0410*/  IMAD R11, R10.reuse, 0x2, R23 ;  /* 0x000000020a0b7824 */ /* 0x040fe200078e0217 */
[-C--:B------:R-:W-:Y:S01]  /*0420*/  LEA R12, P0, R23, R5.reuse, 0x1 ;  /* 0x00000005170c7211 */ /* 0x080fe200078008ff */
[----:B------:R0:W4:Y:S03]  /*0430*/  LDG.E.U16 R33, desc[UR8][R16.64] ;  /* 0x0000000810217981 */ /* 0x000126000c1e1500 */
[----:B------:R-:W-:Y:S01]  /*0440*/  LEA R22, P1, R11, R5, 0x1 ;  /* 0x000000050b167211 */ /* 0x000fe200078208ff */
[----:B------:R-:W5:Y:S01]  /*0450*/  LDG.E.U16 R35, desc[UR8][R20.64] ;  /* 0x0000000814237981 */ /* 0x000f62000c1e1500 */
[----:B------:R-:W-:-:S02]  /*0460*/  LEA R25, R10, R11, 0x1 ;  /* 0x0000000b0a197211 */ /* 0x000fc400078e08ff */
[-C--:B------:R-:W-:Y:S02]  /*0470*/  LEA.HI.X.SX32 R13, R23, R4.reuse, 0x1, P0 ;  /* 0x00000004170d7211 */ /* 0x080fe400000f0eff */
[-C--:B------:R-:W-:Y:S01]  /*0480*/  LEA.HI.X.SX32 R23, R11, R4.reuse, 0x1, P1 ;  /* 0x000000040b177211 */ /* 0x080fe200008f0eff */
[C---:B------:R-:W-:Y:S01]  /*0490*/  IMAD R11, R10.reuse, 0x2, R25 ;  /* 0x000000020a0b7824 */ /* 0x040fe200078e0219 */
[CC--:B0-----:R-:W-:Y:S01]  /*04a0*/  LEA R14, P0, R25.reuse, R5.reuse, 0x1 ;  /* 0x00000005190e7211 */ /* 0x0c1fe200078008ff */
[----:B------:R0:W5:Y:S02]  /*04b0*/  LDG.E.U16 R36, desc[UR8][R12.64] ;  /* 0x000000080c247981 */ /* 0x000164000c1e1500 */
[----:B-1----:R-:W-:Y:S01]  /*04c0*/  IMAD R19, R10, 0x2, R11 ;  /* 0x000000020a137824 */ /* 0x002fe200078e020b */
[----:B------:R-:W-:Y:S01]  /*04d0*/  LEA.HI.X.SX32 R15, R25, R4, 0x1, P0 ;  /* 0x00000004190f7211 */ /* 0x000fe200000f0eff */
[----:B------:R1:W5:Y:S01]  /*04e0*/  LDG.E.U16 R37, desc[UR8][R22.64] ;  /* 0x0000000816257981 */ /* 0x000362000c1e1500 */
[----:B------:R-:W-:-:S02]  /*04f0*/  LEA R16, P0, R11, R5, 0x1 ;  /* 0x000000050b107211 */ /* 0x000fc400078008ff */
[----:B------:R-:W-:Y:S01]  /*0500*/  LEA R25, R10, R19, 0x1 ;  /* 0x000000130a197211 */ /* 0x000fe200078e08ff */
[----:B------:R0:W5:Y:S01]  /*0510*/  LDG.E.U16 R38, desc[UR8][R14.64] ;  /* 0x000000080e267981 */ /* 0x000162000c1e1500 */
[----:B------:R-:W-:-:S03]  /*0520*/  LEA.HI.X.SX32 R17, R11, R4, 0x1, P0 ;  /* 0x000000040b117211 */ /* 0x000fc600000f0eff */
[C---:B------:R-:W-:Y:S01]  /*0530*/  IMAD R11, R10.reuse, 0x2, R25 ;  /* 0x000000020a0b7824 */ /* 0x040fe200078e0219 */
[C---:B------:R-:W-:Y:S01]  /*0540*/  LEA R18, P0, R19.reuse, R5, 0x1 ;  /* 0x0000000513127211 */ /* 0x040fe200078008ff */
[----:B------:R1:W5:Y:S02]  /*0550*/  LDG.E.U16 R39, desc[UR8][R16.64] ;  /* 0x0000000810277981 */ /* 0x000364000c1e1500 */
[----:B------:R-:W-:Y:S01]  /*0560*/  IMAD R27, R10, 0x2, R11 ;  /* 0x000000020a1b7824 */ /* 0x000fe200078e020b */
[----:B------:R-:W-:-:S04]  /*0570*/  LEA.HI.X.SX32 R19, R19, R4, 0x1, P0 ;  /* 0x0000000413137211 */ /* 0x000fc800000f0eff */
[----:B------:R-:W-:Y:S01]  /*0580*/  LEA R29, R10, R27, 0x1 ;  /* 0x0000001b0a1d7211 */ /* 0x000fe200078e08ff */
[----:B------:R-:W5:Y:S01]  /*0590*/  LDG.E.U16 R40, desc[UR8][R18.64] ;  /* 0x0000000812287981 */ /* 0x000f62000c1e1500 */
[----:B0-----:R-:W-:-:S03]  /*05a0*/  LEA R12, P0, R11, R5, 0x1 ;  /* 0x000000050b0c7211 */ /* 0x001fc600078008ff */
[C---:B-1----:R-:W-:Y:S01]  /*05b0*/  IMAD R23, R10.reuse, 0x2, R29 ;  /* 0x000000020a177824 */ /* 0x042fe200078e021d */
[-C--:B------:R-:W-:Y:S02]  /*05c0*/  LEA.HI.X.SX32 R13, R11, R4.reuse, 0x1, P0 ;  /* 0x000000040b0d7211 */ /* 0x080fe400000f0eff */
[-C--:B------:R-:W-:Y:S01]  /*05d0*/  LEA R20, P1, R25, R5.reuse, 0x1 ;  /* 0x0000000519147211 */ /* 0x080fe200078208ff */
[C---:B------:R-:W-:Y:S01]  /*05e0*/  IMAD R11, R10.reuse, 0x2, R23 ;  /* 0x000000020a0b7824 */ /* 0x040fe200078e0217 */
[----:B------:R-:W-:Y:S01]  /*05f0*/  LEA R14, P0, R27, R5, 0x1 ;  /* 0x000000051b0e7211 */ /* 0x000fe200078008ff */
[----:B------:R-:W5:Y:S01]  /*0600*/  LDG.E.U16 R42, desc[UR8][R12.64] ;  /* 0x000000080c2a7981 */ /* 0x000f62000c1e1500 */
[-C--:B------:R-:W-:Y:S02]  /*0610*/  LEA.HI.X.SX32 R21, R25, R4.reuse, 0x1, P1 ;  /* 0x0000000419157211 */ /* 0x080fe400008f0eff */
[C---:B------:R-:W-:Y:S02]  /*0620*/  LEA R25, R10.reuse, R11, 0x1 ;  /* 0x0000000b0a197211 */ /* 0x040fe400078e08ff */
[-C--:B------:R-:W-:Y:S01]  /*0630*/  LEA.HI.X.SX32 R15, R27, R4.reuse, 0x1, P0 ;  /* 0x000000041b0f7211 */ /* 0x080fe200000f0eff */
[----:B------:R0:W5:Y:S02]  /*0640*/  LDG.E.U16 R41, desc[UR8][R20.64] ;  /* 0x0000000814297981 */ /* 0x000164000c1e1500 */
[C---:B------:R-:W-:Y:S01]  /*0650*/  IMAD R27, R10.reuse, 0x2, R25 ;  /* 0x000000020a1b7824 */ /* 0x040fe200078e0219 */
[C---:B------:R-:W-:Y:S01]  /*0660*/  LEA R16, P0, R11.reuse, R5, 0x1 ;  /* 0x000000050b107211 */ /* 0x040fe200078008ff */
[----:B------:R1:W5:Y:S02]  /*0670*/  LDG.E.U16 R43, desc[UR8][R14.64] ;  /* 0x000000080e2b7981 */ /* 0x000364000c1e1500 */
[----:B0-----:R-:W-:Y:S01]  /*0680*/  IMAD R21, R10, 0x2, R27 ;  /* 0x000000020a157824 */ /* 0x001fe200078e021b */
[----:B------:R-:W-:-:S04]  /*0690*/  LEA.HI.X.SX32 R17, R11, R4, 0x1, P0 ;  /* 0x000000040b117211 */ /* 0x000fc800000f0eff */
[----:B------:R-:W-:Y:S01]  /*06a0*/  LEA R11, R10, R21, 0x1 ;  /* 0x000000150a0b7211 */ /* 0x000fe200078e08ff */
[----:B------:R-:W5:Y:S01]  /*06b0*/  LDG.E.U16 R45, desc[UR8][R16.64] ;  /* 0x00000008102d7981 */ /* 0x000f62000c1e1500 */
[----:B------:R-:W-:-:S03]  /*06c0*/  LEA R22, P1, R23, R5, 0x1 ;  /* 0x0000000517167211 */ /* 0x000fc600078208ff */
[C---:B------:R-:W-:Y:S01]  /*06d0*/  IMAD R13, R10.reuse, 0x2, R11 ;  /* 0x000000020a0d7824 */ /* 0x040fe200078e020b */
[-C--:B------:R-:W-:Y:S02]  /*06e0*/  LEA.HI.X.SX32 R23, R23, R4.reuse, 0x1, P1 ;  /* 0x0000000417177211 */ /* 0x080fe400008f0eff */
[-C--:B------:R-:W-:Y:S01]  /*06f0*/  LEA R18, P0, R25, R5.reuse, 0x1 ;  /* 0x0000000519127211 */ /* 0x080fe200078008ff */
[C---:B------:R-:W-:Y:S01]  /*0700*/  IMAD R31, R10.reuse, 0x2, R13 ;  /* 0x000000020a1f7824 */ /* 0x040fe200078e020d */
[-C--:B------:R-:W-:Y:S01]  /*0710*/  LEA R20, P1, R21, R5.reuse, 0x1 ;  /* 0x0000000515147211 */ /* 0x080fe200078208ff */
[----:B------:R0:W5:Y:S01]  /*0720*/  LDG.E.U16 R44, desc[UR8][R22.64] ;  /* 0x00000008162c7981 */ /* 0x000162000c1e1500 */
[-C--:B------:R-:W-:Y:S02]  /*0730*/  LEA.HI.X.SX32 R19, R25, R4.reuse, 0x1, P0 ;  /* 0x0000000419137211 */ /* 0x080fe400000f0eff */
[----:B-1----:R-:W-:Y:S02]  /*0740*/  LEA R14, P0, R11, R5, 0x1 ;  /* 0x000000050b0e7211 */ /* 0x002fe400078008ff */
[----:B------:R-:W-:Y:S01]  /*0750*/  LEA.HI.X.SX32 R21, R21, R4, 0x1, P1 ;  /* 0x0000000415157211 */ /* 0x000fe200008f0eff */
[----:B------:R1:W5:Y:S01]  /*0760*/  LDG.E.U16 R46, desc[UR8][R18.64] ;  /* 0x00000008122e7981 */ /* 0x000362000c1e1500 */
[----:B0-----:R-:W-:-:S03]  /*0770*/  LEA R23, R10, R31, 0x1 ;  /* 0x0000001f0a177211 */ /* 0x001fc600078e08ff */
[----:B------:R0:W5:Y:S01]  /*0780*/  LDG.E.U16 R47, desc[UR8][R20.64] ;  /* 0x00000008142f7981 */ /* 0x000162000c1e1500 */
[-C--:B------:R-:W-:Y:S02]  /*0790*/  LEA.HI.X.SX32 R15, R11, R4.reuse, 0x1, P0 ;  /* 0x000000040b0f7211 */ /* 0x080fe400000f0eff */
[-C--:B------:R-:W-:Y:S01]  /*07a0*/  LEA R24, P1, R23, R5.reuse, 0x1 ;  /* 0x0000000517187211 */ /* 0x080fe200078208ff */
[C---:B------:R-:W-:Y:S01]  /*07b0*/  IMAD R11, R10.reuse, 0x2, R23 ;  /* 0x000000020a0b7824 */ /* 0x040fe200078e0217 */
[-C--:B------:R-:W-:Y:S01]  /*07c0*/  LEA R22, P0, R13, R5.reuse, 0x1 ;  /* 0x000000050d167211 */ /* 0x080fe200078008ff */
[----:B------:R0:W5:Y:S01]  /*07d0*/  LDG.E.U16 R48, desc[UR8][R14.64] ;  /* 0x000000080e307981 */ /* 0x000162000c1e1500 */
[-C--:B------:R-:W-:Y:S02]  /*07e0*/  LEA.HI.X.SX32 R25, R23, R4.reuse, 0x1, P1 ;  /* 0x0000000417197211 */ /* 0x080fe400008f0eff */
[-C--:B------:R-:W-:Y:S01]  /*07f0*/  LEA.HI.X.SX32 R23, R13, R4.reuse, 0x1, P0 ;  /* 0x000000040d177211 */ /* 0x080fe200000f0eff */
[----:B------:R-:W-:Y:S01]  /*0800*/  IMAD R13, R10, 0x2, R11 ;  /* 0x000000020a0d7824 */ /* 0x000fe200078e020b */
[CC--:B------:R-:W-:Y:S01]  /*0810*/  LEA R16, P0, R11.reuse, R5.reuse, 0x1 ;  /* 0x000000050b107211 */ /* 0x0c0fe200078008ff */
[----:B------:R-:W5:Y:S03]  /*0820*/  LDG.E.U16 R24, desc[UR8][R24.64] ;  /* 0x0000000818187981 */ /* 0x000f66000c1e1500 */
[----:B------:R-:W-:Y:S01]  /*0830*/  LEA.HI.X.SX32 R17, R11, R4, 0x1, P0 ;  /* 0x000000040b117211 */ /* 0x000fe200000f0eff */
[----:B------:R-:W5:Y:S01]  /*0840*/  LDG.E.U16 R22, desc[UR8][R22.64] ;  /* 0x0000000816167981 */ /* 0x000f62000c1e1500 */
[----:B-1----:R-:W-:-:S02]  /*0850*/  LEA R18, P1, R13, R5, 0x1 ;  /* 0x000000050d127211 */ /* 0x002fc400078208ff */
[----:B------:R-:W-:Y:S01]  /*0860*/  LEA R12, P0, R29, R5, 0x1 ;  /* 0x000000051d0c7211 */ /* 0x000fe200078008ff */
[----:B------:R-:W5:Y:S01]  /*0870*/  LDG.E.U16 R16, desc[UR8][R16.64] ;  /* 0x0000000810107981 */ /* 0x000f62000c1e1500 */
[----:B0-----:R-:W-:Y:S02]  /*0880*/  LEA R21, R10, R13, 0x1 ;  /* 0x0000000d0a157211 */ /* 0x001fe400078e08ff */
[-C--:B------:R-:W-:Y:S02]  /*0890*/  LEA.HI.X.SX32 R19, R13, R4.reuse, 0x1, P1 ;  /* 0x000000040d137211 */ /* 0x080fe400008f0eff */
[----:B------:R-:W-:Y:S02]  /*08a0*/  LEA.HI.X.SX32 R13, R29, R4, 0x1, P0 ;  /* 0x000000041d0d7211 */ /* 0x000fe400000f0eff */
[-C--:B------:R-:W-:Y:S01]  /*08b0*/  LEA R10, P0, R27, R5.reuse, 0x1 ;  /* 0x000000051b0a7211 */ /* 0x080fe200078008ff */
[----:B------:R-:W5:Y:S01]  /*08c0*/  LDG.E.U16 R18, desc[UR8][R18.64] ;  /* 0x0000000812127981 */ /* 0x000f62000c1e1500 */
[----:B------:R-:W-:-:S02]  /*08d0*/  LEA R14, P1, R31, R5, 0x1 ;  /* 0x000000051f0e7211 */ /* 0x000fc400078208ff */
[-C--:B------:R-:W-:Y:S01]  /*08e0*/  LEA.HI.X.SX32 R11, R27, R4.reuse, 0x1, P0 ;  /* 0x000000041b0b7211 */ /* 0x080fe200000f0eff */
[----:B------:R-:W5:Y:S01]  /*08f0*/  LDG.E.U16 R12, desc[UR8][R12.64] ;  /* 0x000000080c0c7981 */ /* 0x000f62000c1e1500 */
[----:B------:R-:W-:Y:S02]  /*0900*/  LEA R20, P0, R21, R5, 0x1 ;  /* 0x0000000515147211 */ /* 0x000fe400078008ff */
[-C--:B------:R-:W-:Y:S01]  /*0910*/  LEA.HI.X.SX32 R15, R31, R4.reuse, 0x1, P1 ;  /* 0x000000041f0f7211 */ /* 0x080fe200008f0eff */
[----:B------:R0:W5:Y:S01]  /*0920*/  LDG.E.U16 R10, desc[UR8][R10.64] ;  /* 0x000000080a0a7981 */ /* 0x000162000c1e1500 */
[----:B------:R-:W-:-:S03]  /*0930*/  LEA.HI.X.SX32 R21, R21, R4, 0x1, P0 ;  /* 0x0000000415157211 */ /* 0x000fc600000f0eff */
[----:B------:R-:W5:Y:S04]  /*0940*/  LDG.E.U16 R14, desc[UR8][R14.64] ;  /* 0x000000080e0e7981 */ /* 0x000f68000c1e1500 */
[----:B------:R-:W5:Y:S01]  /*0950*/  LDG.E.U16 R20, desc[UR8][R20.64] ;  /* 0x0000000814147981 */ /* 0x000f62000c1e1500 */
[----:B------:R-:W-:Y:S01]  /*0960*/  SHF.R.S32.HI R5, RZ, 0x8, R0 ;  /* 0x00000008ff057819 */ /* 0x000fe20000011400 */
[----:B------:R-:W-:Y:S01]  /*0970*/  UMOV UR4, 0x400 ;  /* 0x0000040000047882 */ /* 0x000fe20000000000 */
[----:B------:R-:W-:Y:S01]  /*0980*/  IMAD.SHL.U32 R4, R3, 0x2, RZ ;  /* 0x0000000203047824 */ /* 0x000fe200078e00ff */
[----:B------:R-:W-:Y:S01]  /*0990*/  ULEA UR6, UR6, UR4, 0x18 ;  /* 0x0000000406067291 */ /* 0x000fe2000f8ec0ff */
[----:B------:R-:W-:Y:S01]  /*09a0*/  SGXT R3, R5, 0x1 ;  /* 0x000000010503781a */ /* 0x000fe20000000200 */
[----:B------:R-:W-:-:S03]  /*09b0*/  UISETP.GE.AND UP0, UPT, UR5, 0x1, UPT ;  /* 0x000000010500788c */ /* 0x000fc6000bf06270 */
[----:B------:R-:W-:-:S04]  /*09c0*/  LOP3.LUT R3, R4, 0x210, R3, 0x78, !PT ;  /* 0x0000021004037812 */ /* 0x000fc800078e7803 */
[C---:B------:R-:W-:Y:S02]  /*09d0*/  LOP3.LUT R5, R3.reuse, 0x20, RZ, 0x3c, !PT ;  /* 0x0000002003057812 */ /* 0x040fe400078e3cff */
[----:B0-----:R-:W-:Y:S01]  /*09e0*/  LOP3.LUT R11, R3, 0x40, RZ, 0x3c, !PT ;  /* 0x00000040030b7812 */ /* 0x001fe200078e3cff */
[----:B------:R-:W-:Y:S01]  /*09f0*/  IMAD.MOV.U32 R80, RZ, RZ, -0x800000 ;  /* 0xff800000ff507424 */ /* 0x000fe200078e00ff */
[----:B------:R-:W-:Y:S01]  /*0a00*/  MOV R97, 0x3f800000 ;  /* 0x3f80000000617802 */ /* 0x000fe20000000f00 */
[----:B------:R-:W-:Y:S01]  /*0a10*/  IMAD.MOV.U32 R96, RZ, RZ, 0x3f800000 ;  /* 0x3f800000ff607424 */ /* 0x000fe200078e00ff */
[----:B------:R-:W-:Y:S01]  /*0a20*/  CS2R R72, SRZ ;  /* 0x0000000000487805 */ /* 0x000fe2000001ff00 */
[----:B------:R-:W-:Y:S01]  /*0a30*/  IMAD.MOV.U32 R81, RZ, RZ, -0x800000 ;  /* 0xff800000ff517424 */ /* 0x000fe200078e00ff */
[----:B------:R-:W-:Y:S02]  /*0a40*/  CS2R R74, SRZ ;  /* 0x00000000004a7805 */ /* 0x000fe4000001ff00 */
[----:B------:R-:W-:-:S02]  /*0a50*/  CS2R R68, SRZ ;  /* 0x0000000000447805 */ /* 0x000fc4000001ff00 */
[----:B------:R-:W-:Y:S02]  /*0a60*/  CS2R R70, SRZ ;  /* 0x0000000000467805 */ /* 0x000fe4000001ff00 */
[----:B------:R-:W-:Y:S02]  /*0a70*/  CS2R R64, SRZ ;  /* 0x0000000000407805 */ /* 0x000fe4000001ff00 */
[----:B------:R-:W-:Y:S02]  /*0a80*/  CS2R R66, SRZ ;  /* 0x0000000000427805 */ /* 0x000fe4000001ff00 */
[----:B------:R-:W-:Y:S02]  /*0a90*/  CS2R R60, SRZ ;  /* 0x00000000003c7805 */ /* 0x000fe4000001ff00 */
[----:B------:R-:W-:Y:S02]  /*0aa0*/  CS2R R62, SRZ ;  /* 0x00000000003e7805 */ /* 0x000fe4000001ff00 */
[----:B------:R-:W-:-:S02]  /*0ab0*/  CS2R R56, SRZ ;  /* 0x0000000000387805 */ /* 0x000fc4000001ff00 */
[----:B------:R-:W-:Y:S02]  /*0ac0*/  CS2R R58, SRZ ;  /* 0x00000000003a7805 */ /* 0x000fe4000001ff00 */
[----:B------:R-:W-:Y:S02]  /*0ad0*/  CS2R R52, SRZ ;  /* 0x0000000000347805 */ /* 0x000fe4000001ff00 */
[----:B------:R-:W-:Y:S02]  /*0ae0*/  CS2R R54, SRZ ;  /* 0x0000000000367805 */ /* 0x000fe4000001ff00 */
[----:B------:R-:W-:Y:S02]  /*0af0*/  CS2R R50, SRZ ;  /* 0x0000000000327805 */ /* 0x000fe4000001ff00 */
[C---:B------:R-:W-:Y:S01]  /*0b00*/  SHF.L.U32 R4, R0.reuse, 0x1, RZ ;  /* 0x0000000100047819 */ /* 0x040fe200000006ff */
[----:B---3--:R0:W-:Y:S02]  /*0b10*/  STS.U16 [R3+UR6], R6 ;  /* 0x0000000603007988 */ /* 0x0081e40008000406 */
[----:B0-----:R-:W-:-:S02]  /*0b20*/  LOP3.LUT R6, R0, 0x1ff, RZ, 0xc0, !PT ;  /* 0x000001ff00067812 */ /* 0x001fc400078ec0ff */
[----:B--2---:R-:W-:Y:S04]  /*0b30*/  STS.U16 [R3+UR6+0x1000], R26 ;  /* 0x0010001a03007988 */ /* 0x004fe80008000406 */
[----:B----4-:R-:W-:Y:S04]  /*0b40*/  STS.U16 [R3+UR6+0x2000], R33 ;  /* 0x0020002103007988 */ /* 0x010fe80008000406 */
[----:B-----5:R-:W-:Y:S04]  /*0b50*/  STS.U16 [R3+UR6+0x3000], R37 ;  /* 0x0030002503007988 */ /* 0x020fe80008000406 */
[----:B------:R-:W-:Y:S04]  /*0b60*/  STS.U16 [R3+UR6+0x4000], R41 ;  /* 0x0040002903007988 */ /* 0x000fe80008000406 */
[----:B------:R-:W-:Y:S04]  /*0b70*/  STS.U16 [R3+UR6+0x5000], R44 ;  /* 0x0050002c03007988 */ /* 0x000fe80008000406 */
[----:B------:R-:W-:Y:S04]  /*0b80*/  STS.U16 [R3+UR6+0x6000], R47 ;  /* 0x0060002f03007988 */ /* 0x000fe80008000406 */
[----:B------:R0:W-:Y:S04]  /*0b90*/  STS.U16 [R3+UR6+0x7000], R24 ;  /* 0x0070001803007988 */ /* 0x0001e80008000406 */
[----:B------:R-:W-:Y:S01]  /*0ba0*/  STS.U16 [R5+UR6+0x400], R7 ;  /* 0x0004000705007988 */ /* 0x000fe20008000406 */
[----:B0-----:R-:W-:-:S03]  /*0bb0*/  LOP3.LUT R3, R3, 0x60, RZ, 0x3c, !PT ;  /* 0x0000006003037812 */ /* 0x001fc600078e3cff */
[----:B------:R-:W-:Y:S04]  /*0bc0*/  STS.U16 [R5+UR6+0x1400], R28 ;  /* 0x0014001c05007988 */ /* 0x000fe80008000406 */
[----:B------:R-:W-:Y:S04]  /*0bd0*/  STS.U16 [R5+UR6+0x2400], R34 ;  /* 0x0024002205007988 */ /* 0x000fe80008000406 */
[----:B------:R-:W-:Y:S04]  /*0be0*/  STS.U16 [R5+UR6+0x3400], R38 ;  /* 0x0034002605007988 */ /* 0x000fe80008000406 */
[----:B------:R-:W-:Y:S04]  /*0bf0*/  STS.U16 [R5+UR6+0x4400], R42 ;  /* 0x0044002a05007988 */ /* 0x000fe80008000406 */
[----:B------:R-:W-:Y:S04]  /*0c00*/  STS.U16 [R5+UR6+0x5400], R45 ;  /* 0x0054002d05007988 */ /* 0x000fe80008000406 */
[----:B------:R0:W-:Y:S04]  /*0c10*/  STS.U16 [R5+UR6+0x6400], R48 ;  /* 0x0064003005007988 */ /* 0x0001e80008000406 */
[----:B------:R1:W-:Y:S04]  /*0c20*/  STS.U16 [R5+UR6+0x7400], R16 ;  /* 0x0074001005007988 */ /* 0x0003e80008000406 */
[----:B------:R-:W-:Y:S01]  /*0c30*/  STS.U16 [R11+UR6+0x800], R8 ;  /* 0x000800080b007988 */ /* 0x000fe20008000406 */
[----:B0-----:R-:W-:-:S03]  /*0c40*/  CS2R R48, SRZ ;  /* 0x0000000000307805 */ /* 0x001fc6000001ff00 */
[----:B------:R-:W-:Y:S01]  /*0c50*/  STS.U16 [R11+UR6+0x1800], R30 ;  /* 0x0018001e0b007988 */ /* 0x000fe20008000406 */
[----:B-1----:R-:W-:-:S03]  /*0c60*/  IMAD.SHL.U32 R5, R0, 0x8, RZ ;  /* 0x0000000800057824 */ /* 0x002fc600078e00ff */
[----:B------:R-:W-:Y:S04]  /*0c70*/  STS.U16 [R11+UR6+0x2800], R35 ;  /* 0x002800230b007988 */ /* 0x000fe80008000406 */
[----:B------:R-:W-:Y:S04]  /*0c80*/  STS.U16 [R11+UR6+0x3800], R39 ;  /* 0x003800270b007988 */ /* 0x000fe80008000406 */
[----:B------:R0:W-:Y:S04]  /*0c90*/  STS.U16 [R11+UR6+0x4800], R43 ;  /* 0x0048002b0b007988 */ /* 0x0001e80008000406 */
[----:B------:R-:W-:Y:S04]  /*0ca0*/  STS.U16 [R11+UR6+0x5800], R46 ;  /* 0x0058002e0b007988 */ /* 0x000fe80008000406 */
[----:B------:R-:W-:Y:S01]  /*0cb0*/  STS.U16 [R11+UR6+0x6800], R22 ;  /* 0x006800160b007988 */ /* 0x000fe20008000406 */
[----:B0-----:R-:W-:-:S03]  /*0cc0*/  CS2R R42, SRZ ;  /* 0x00000000002a7805 */ /* 0x001fc6000001ff00 */
[----:B------:R-:W-:Y:S04]  /*0cd0*/  STS.U16 [R11+UR6+0x7800], R18 ;  /* 0x007800120b007988 */ /* 0x000fe80008000406 */
[----:B------:R-:W-:Y:S04]  /*0ce0*/  STS.U16 [R3+UR6+0xc00], R9 ;  /* 0x000c000903007988 */ /* 0x000fe80008000406 */
[----:B------:R-:W-:Y:S04]  /*0cf0*/  STS.U16 [R3+UR6+0x1c00], R32 ;  /* 0x001c002003007988 */ /* 0x000fe80008000406 */
[----:B------:R-:W-:Y:S04]  /*0d00*/  STS.U16 [R3+UR6+0x2c00], R36 ;  /* 0x002c002403007988 */ /* 0x000fe80008000406 */
[----:B------:R0:W-:Y:S04]  /*0d10*/  STS.U16 [R3+UR6+0x3c00], R40 ;  /* 0x003c002803007988 */ /* 0x0001e80008000406 */
[----:B------:R-:W-:Y:S04]  /*0d20*/  STS.U16 [R3+UR6+0x4c00], R12 ;  /* 0x004c000c03007988 */ /* 0x000fe80008000406 */
[----:B------:R-:W-:Y:S01]  /*0d30*/  STS.U16 [R3+UR6+0x5c00], R10 ;  /* 0x005c000a03007988 */ /* 0x000fe20008000406 */
[----:B0-----:R-:W-:-:S03]  /*0d40*/  CS2R R40, SRZ ;  /* 0x0000000000287805 */ /* 0x001fc6000001ff00 */
[----:B------:R-:W-:Y:S04]  /*0d50*/  STS.U16 [R3+UR6+0x6c00], R14 ;  /* 0x006c000e03007988 */ /* 0x000fe80008000406 */
[----:B------:R0:W-:Y:S02]  /*0d60*/  STS.U16 [R3+UR6+0x7c00], R20 ;  /* 0x007c001403007988 */ /* 0x0001e40008000406 */
[----:B0-----:R-:W-:Y:S01]  /*0d70*/  LOP3.LUT R3, R0, 0x7, RZ, 0xc0, !PT ;  /* 0x0000000700037812 */ /* 0x001fe200078ec0ff */
[----:B------:R-:W-:Y:S06]  /*0d80*/  BRA.U !UP0, `(.L_x_0) ;  /* 0x0000001508307547 */ /* 0x000fec000b800000 */
[----:B------:R-:W0:Y:S01]  /*0d90*/  LDC.64 R76, c[0x0][0x3c0] ;  /* 0x0000f000ff4c7b82 */ /* 0x000e220000000a00 */
[----:B------:R-:W1:Y:S01]  /*0da0*/  LDCU UR4, c[0x0][0x3c8] ;  /* 0x00007900ff0477ac */ /* 0x000e620008000800 */
[----:B------:R-:W-:Y:S01]  /*0db0*/  LOP3.LUT R7, R4, 0x10, RZ, 0xc0, !PT ;  /* 0x0000001004077812 */ /* 0x000fe200078ec0ff */
[----:B------:R-:W-:Y:S01]  /*0dc0*/  IMAD R8, R3, 0x210, RZ ;  /* 0x0000021003087824 */ /* 0x000fe200078e02ff */
[----:B------:R-:W-:Y:S01]  /*0dd0*/  SHF.L.U32 R11, R0, 0x8, RZ ;  /* 0x00000008000b7819 */ /* 0x000fe200000006ff */
[----:B------:R-:W2:Y:S01]  /*0de0*/  LDCU.64 UR10, c[0x0][0x388] ;  /* 0x00007100ff0a77ac */ /* 0x000ea20008000a00 */
[--C-:B------:R-:W-:Y:S01]  /*0df0*/  LOP3.LUT R7, R7, 0x1e0, R0.reuse, 0xf8, !PT ;  /* 0x000001e007077812 */ /* 0x100fe200078ef800 */
[----:B------:R-:W-:Y:S01]  /*0e00*/  IMAD.SHL.U32 R9, R6, 0x2, RZ ;  /* 0x0000000206097824 */ /* 0x000fe200078e00ff */
[----:B------:R-:W3:Y:S01]  /*0e10*/  LDC.64 R78, c[0x0][0x3d0] ;  /* 0x0000f400ff4e7b82 */ /* 0x000ee20000000a00 */
[----:B------:R-:W-:Y:S01]  /*0e20*/  LOP3.LUT R6, R0, 0x3f, RZ, 0xc0, !PT ;  /* 0x0000003f00067812 */ /* 0x000fe200078ec0ff */
[----:B------:R-:W4:Y:S01]  /*0e30*/  LDCU.64 UR12, c[0x0][0x390] ;  /* 0x00007200ff0c77ac */ /* 0x000f220008000a00 */
[----:B------:R-:W-:Y:S01]  /*0e40*/  LOP3.LUT R14, R8, R7, RZ, 0x3c, !PT ;  /* 0x00000007080e7212 */ /* 0x000fe200078e3cff */
[----:B------:R-:W-:Y:S01]  /*0e50*/  IMAD R95, R3, 0x90, RZ ;  /* 0x00000090035f7824 */ /* 0x000fe200078e02ff */
[----:B------:R-:W-:Y:S01]  /*0e60*/  LOP3.LUT R7, R0, 0x1c0, RZ, 0xc0, !PT ;  /* 0x000001c000077812 */ /* 0x000fe200078ec0ff */
[----:B------:R-:W-:Y:S01]  /*0e70*/  IMAD.MOV.U32 R97, RZ, RZ, 0x3f800000 ;  /* 0x3f800000ff617424 */ /* 0x000fe200078e00ff */
[----:B------:R-:W-:Y:S01]  /*0e80*/  SHF.R.U32.HI R8, RZ, 0x2, R0 ;  /* 0x00000002ff087819 */ /* 0x000fe20000011600 */
[----:B------:R-:W5:Y:S01]  /*0e90*/  LDC R18, c[0x0][0x3d8] ;  /* 0x0000f600ff127b82 */ /* 0x000f620000000800 */
[----:B------:R-:W-:Y:S01]  /*0ea0*/  SHF.R.U32.HI R12, RZ, 0x2, R7 ;  /* 0x00000002ff0c7819 */ /* 0x000fe20000011607 */
[----:B------:R-:W-:Y:S01]  /*0eb0*/  IMAD.MOV.U32 R92, RZ, RZ, RZ ;  /* 0x000000ffff5c7224 */ /* 0x000fe200078e00ff */
[----:B------:R-:W-:Y:S01]  /*0ec0*/  LOP3.LUT R11, R11, 0x1000, RZ, 0xc0, !PT ;  /* 0x000010000b0b7812 */ /* 0x000fe200078ec0ff */
[----:B-1----:R-:W-:Y:S01]  /*0ed0*/  IMAD R10, R6, UR4, RZ ;  /* 0x00000004060a7c24 */ /* 0x002fe2000f8e02ff */
[C---:B------:R-:W-:Y:S01]  /*0ee0*/  LOP3.LUT R6, R9.reuse, 0x30, R8, 0x78, !PT ;  /* 0x0000003009067812 */ /* 0x040fe200078e7808 */
[----:B------:R-:W-:Y:S01]  /*0ef0*/  IMAD.MOV.U32 R96, RZ, RZ, 0x3f800000 ;  /* 0x3f800000ff607424 */ /* 0x000fe200078e00ff */
[----:B------:R-:W-:Y:S01]  /*0f00*/  LOP3.LUT R7, R9, R12, RZ, 0x3c, !PT ;  /* 0x0000000c09077212 */ /* 0x000fe200078e3cff */
[----:B0-----:R-:W-:Y:S01]  /*0f10*/  IMAD R8, R76, UR7, RZ ;  /* 0x000000074c087c24 */ /* 0x001fe2000f8e02ff */
[--C-:B------:R-:W-:Y:S01]  /*0f20*/  SHF.R.U32.HI R13, RZ, 0x6, R0.reuse ;  /* 0x00000006ff0d7819 */ /* 0x100fe20000011600 */
[----:B------:R-:W-:Y:S01]  /*0f30*/  IMAD.SHL.U32 R12, R10, 0x2, RZ ;  /* 0x000000020a0c7824 */ /* 0x000fe200078e00ff */
[----:B------:R-:W-:Y:S01]  /*0f40*/  IADD3 R76, PT, PT, R14, UR6, R11 ;  /* 0x000000060e4c7c10 */ /* 0x000fe2000fffe00b */
[----:B------:R-:W-:Y:S01]  /*0f50*/  IMAD.SHL.U32 R9, R8, 0x2, RZ ;  /* 0x0000000208097824 */ /* 0x000fe200078e00ff */
[----:B------:R-:W-:Y:S01]  /*0f60*/  LOP3.LUT R14, R0, 0x1f, RZ, 0xc0, !PT ;  /* 0x0000001f000e7812 */ /* 0x000fe200078ec0ff */
[----:B------:R-:W-:Y:S01]  /*0f70*/  IMAD.HI R10, R10, 0x2, RZ ;  /* 0x000000020a0a7827 */ /* 0x000fe200078e02ff */
[----:B------:R-:W-:-:S02]  /*0f80*/  SHF.R.U32.HI R11, RZ, 0x5, R0 ;  /* 0x00000005ff0b7819 */ /* 0x000fc40000011600 */
[----:B------:R-:W-:Y:S02]  /*0f90*/  CS2R R72, SRZ ;  /* 0x0000000000487805 */ /* 0x000fe4000001ff00 */
[----:B--2---:R-:W-:Y:S01]  /*0fa0*/  IADD3 R117, P0, P1, R12, UR10, R9 ;  /* 0x0000000a0c757c10 */ /* 0x004fe2000f91e009 */
[----:B---3--:R-:W-:Y:S01]  /*0fb0*/  IMAD R78, R78, UR7, RZ ;  /* 0x000000074e4e7c24 */ /* 0x008fe2000f8e02ff */
[----:B------:R-:W-:Y:S01]  /*0fc0*/  SGXT.U32 R12, R13, 0x3 ;  /* 0x000000030d0c781a */ /* 0x000fe20000000000 */
[----:B------:R-:W-:Y:S01]  /*0fd0*/  IMAD R14, R14, R79, RZ ;  /* 0x0000004f0e0e7224 */ /* 0x000fe200078e02ff */
[----:B------:R-:W-:Y:S01]  /*0fe0*/  LOP3.LUT R95, R95, 0x30, R4, 0x78, !PT ;  /* 0x000000305f5f7812 */ /* 0x000fe200078e7804 */
[----:B------:R-:W-:Y:S01]  /*0ff0*/  IMAD.HI R9, R8, 0x2, RZ ;  /* 0x0000000208097827 */ /* 0x000fe200078e02ff */
[----:B------:R-:W-:Y:S02]  /*1000*/  SGXT.U32 R8, R11, 0x4 ;  /* 0x000000040b08781a */ /* 0x000fe40000000000 */
[----:B------:R-:W-:-:S02]  /*1010*/  CS2R R74, SRZ ;  /* 0x00000000004a7805 */ /* 0x000fc4000001ff00 */
[----:B------:R-:W-:Y:S01]  /*1020*/  SHF.L.U32 R11, R78, 0x1, RZ ;  /* 0x000000014e0b7819 */ /* 0x000fe200000006ff */
[----:B------:R-:W-:Y:S01]  /*1030*/  IMAD R12, R12, R77, RZ ;  /* 0x0000004d0c0c7224 */ /* 0x000fe200078e02ff */
[----:B------:R-:W-:Y:S01]  /*1040*/  IADD3.X R17, PT, PT, R10, UR11, R9, P0, P1 ;  /* 0x0000000b0a117c10 */ /* 0x000fe200087e2409 */
[----:B------:R-:W-:Y:S01]  /*1050*/  IMAD.SHL.U32 R16, R14, 0x2, RZ ;  /* 0x000000020e107824 */ /* 0x000fe200078e00ff */
[----:B------:R-:W-:Y:S01]  /*1060*/  MOV R107, 0xff800000 ;  /* 0xff800000006b7802 */ /* 0x000fe20000000f00 */
[C---:B------:R-:W-:Y:S01]  /*1070*/  IMAD R10, R77.reuse, 0x8, R12 ;  /* 0x000000084d0a7824 */ /* 0x040fe200078e020c */
[----:B------:R-:W-:Y:S01]  /*1080*/  LEA R122, P0, R12, R117, 0x1 ;  /* 0x000000750c7a7211 */ /* 0x000fe200078008ff */
[----:B-----5:R-:W-:Y:S01]  /*1090*/  IMAD R13, R8, R18, RZ ;  /* 0x00000012080d7224 */ /* 0x020fe200078e02ff */
[----:B----4-:R-:W-:Y:S01]  /*10a0*/  IADD3 R16, P4, P5, R16, UR12, R11 ;  /* 0x0000000c10107c10 */ /* 0x010fe2000fd9e00b */
[----:B------:R-:W-:Y:S01]  /*10b0*/  IMAD.HI R11, R14, 0x2, RZ ;  /* 0x000000020e0b7827 */ /* 0x000fe200078e02ff */
[----:B------:R-:W-:-:S02]  /*10c0*/  LEA R8, R77, R10, 0x3 ;  /* 0x0000000a4d087211 */ /* 0x000fc400078e18ff */
[----:B------:R-:W-:Y:S02]  /*10d0*/  CS2R R68, SRZ ;  /* 0x0000000000447805 */ /* 0x000fe4000001ff00 */
[-C--:B------:R-:W-:Y:S01]  /*10e0*/  LEA R120, P1, R10, R117.reuse, 0x1 ;  /* 0x000000750a787211 */ /* 0x080fe200078208ff */
[----:B------:R-:W-:Y:S01]  /*10f0*/  IMAD R14, R18, 0x10, R13 ;  /* 0x00000010120e7824 */ /* 0x000fe200078e020d */
[----:B------:R-:W-:Y:S01]  /*1100*/  LEA R118, P2, R8, R117, 0x1 ;  /* 0x0000007508767211 */ /* 0x000fe200078408ff */
[----:B------:R-:W-:Y:S01]  /*1110*/  IMAD R9, R77, 0x8, R8 ;  /* 0x000000084d097824 */ /* 0x000fe200078e0208 */
[----:B------:R-:W-:Y:S01]  /*1120*/  LEA.HI.X.SX32 R123, R12, R17, 0x1, P0 ;  /* 0x000000110c7b7211 */ /* 0x000fe200000f0eff */
[----:B------:R-:W-:Y:S01]  /*1130*/  IMAD.HI R78, R78, 0x2, RZ ;  /* 0x000000024e4e7827 */ /* 0x000fe200078e02ff */
[----:B------:R-:W-:Y:S02]  /*1140*/  LEA R15, R18, R14, 0x4 ;  /* 0x0000000e120f7211 */ /* 0x000fe400078e20ff */
[----:B------:R-:W-:-:S02]  /*1150*/  CS2R R70, SRZ ;  /* 0x0000000000467805 */ /* 0x000fc4000001ff00 */
[----:B------:R-:W-:Y:S02]  /*1160*/  LEA.HI.X.SX32 R119, R8, R17, 0x1, P2 ;  /* 0x0000001108777211 */ /* 0x000fe400010f0eff */
[----:B------:R-:W-:Y:S02]  /*1170*/  CS2R R64, SRZ ;  /* 0x0000000000407805 */ /* 0x000fe4000001ff00 */
[----:B------:R-:W-:Y:S01]  /*1180*/  LEA R116, P3, R9, R117, 0x1 ;  /* 0x0000007509747211 */ /* 0x000fe200078608ff */
[----:B------:R-:W-:Y:S01]  /*1190*/  IMAD R8, R18, 0x10, R15 ;  /* 0x0000001012087824 */ /* 0x000fe200078e020f */
[----:B------:R-:W-:Y:S01]  /*11a0*/  IADD3.X R11, PT, PT, R11, UR13, R78, P4, P5 ;  /* 0x0000000d0b0b7c10 */ /* 0x000fe2000a7ea44e */
[----:B------:R-:W-:Y:S01]  /*11b0*/  IMAD.MOV.U32 R78, RZ, RZ, RZ ;  /* 0x000000ffff4e7224 */ /* 0x000fe200078e00ff */
[----:B------:R-:W-:Y:S02]  /*11c0*/  LEA.HI.X.SX32 R117, R9, R17, 0x1, P3 ;  /* 0x0000001109757211 */ /* 0x000fe400018f0eff */
[----:B------:R-:W-:-:S02]  /*11d0*/  CS2R R66, SRZ ;  /* 0x0000000000427805 */ /* 0x000fc4000001ff00 */
[----:B------:R-:W-:Y:S02]  /*11e0*/  LEA R108, P3, R8, R16, 0x1 ;  /* 0x00000010086c7211 */ /* 0x000fe400078608ff */
[----:B------:R-:W-:Y:S02]  /*11f0*/  CS2R R60, SRZ ;  /* 0x00000000003c7805 */ /* 0x000fe4000001ff00 */
[----:B------:R-:W-:Y:S02]  /*1200*/  LEA.HI.X.SX32 R121, R10, R17, 0x1, P1 ;  /* 0x000000110a797211 */ /* 0x000fe400008f0eff */
[----:B------:R-:W-:Y:S02]  /*1210*/  CS2R R62, SRZ ;  /* 0x00000000003e7805 */ /* 0x000fe4000001ff00 */
[----:B------:R-:W-:Y:S02]  /*1220*/  LEA.HI.X.SX32 R109, R8, R11, 0x1, P3 ;  /* 0x0000000b086d7211 */ /* 0x000fe400018f0eff */
[----:B------:R-:W-:-:S02]  /*1230*/  CS2R R56, SRZ ;  /* 0x0000000000387805 */ /* 0x000fc4000001ff00 */
[----:B------:R-:W-:Y:S02]  /*1240*/  LOP3.LUT R8, R5, 0x30, RZ, 0xc0, !PT ;  /* 0x0000003005087812 */ /* 0x000fe400078ec0ff */
[----:B------:R-:W-:Y:S02]  /*1250*/  CS2R R58, SRZ ;  /* 0x00000000003a7805 */ /* 0x000fe4000001ff00 */
[-C--:B------:R-:W-:Y:S02]  /*1260*/  LEA R114, P0, R13, R16.reuse, 0x1 ;  /* 0x000000100d727211 */ /* 0x080fe400078008ff */
[----:B------:R-:W-:Y:S02]  /*1270*/  CS2R R52, SRZ ;  /* 0x0000000000347805 */ /* 0x000fe4000001ff00 */
[-C--:B------:R-:W-:Y:S01]  /*1280*/  LEA R112, P1, R14, R16.reuse, 0x1 ;  /* 0x000000100e707211 */ /* 0x080fe200078208ff */
[----:B------:R-:W-:Y:S01]  /*1290*/  IMAD R93, R3, 0x40, R8 ;  /* 0x00000040035d7824 */ /* 0x000fe200078e0208 */
[----:B------:R-:W-:-:S02]  /*12a0*/  LEA R110, P2, R15, R16, 0x1 ;  /* 0x000000100f6e7211 */ /* 0x000fc400078408ff */
[----:B------:R-:W-:Y:S02]  /*12b0*/  CS2R R54, SRZ ;  /* 0x0000000000367805 */ /* 0x000fe4000001ff00 */
[-C--:B------:R-:W-:Y:S02]  /*12c0*/  LEA.HI.X.SX32 R115, R13, R11.reuse, 0x1, P0 ;  /* 0x0000000b0d737211 */ /* 0x080fe400000f0eff */
[----:B------:R-:W-:Y:S02]  /*12d0*/  CS2R R48, SRZ ;  /* 0x0000000000307805 */ /* 0x000fe4000001ff00 */
[-C--:B------:R-:W-:Y:S02]  /*12e0*/  LEA.HI.X.SX32 R113, R14, R11.reuse, 0x1, P1 ;  /* 0x0000000b0e717211 */ /* 0x080fe400008f0eff */
[----:B------:R-:W-:Y:S02]  /*12f0*/  CS2R R50, SRZ ;  /* 0x0000000000327805 */ /* 0x000fe4000001ff00 */
[----:B------:R-:W-:-:S02]  /*1300*/  LEA.HI.X.SX32 R111, R15, R11, 0x1, P2 ;  /* 0x0000000b0f6f7211 */ /* 0x000fc400010f0eff */
[----:B------:R-:W-:Y:S02]  /*1310*/  CS2R R40, SRZ ;  /* 0x0000000000287805 */ /* 0x000fe4000001ff00 */
[----:B------:R-:W-:Y:S02]  /*1320*/  MOV R98, 0xff800000 ;  /* 0xff80000000627802 */ /* 0x000fe40000000f00 */
[----:B------:R-:W-:Y:S02]  /*1330*/  CS2R R42, SRZ ;  /* 0x00000000002a7805 */ /* 0x000fe4000001ff00 */
[----:B------:R-:W-:Y:S01]  /*1340*/  LOP3.LUT R93, R93, 0x30, R4, 0x78, !PT ;  /* 0x000000305d5d7812 */ /* 0x000fe200078e7804 */
[----:B------:R-:W0:Y:S01]  /*1350*/  LDCU UR10, c[0x0][0x3a8] ;  /* 0x00007500ff0a77ac */ /* 0x000e220008000800 */
[----:B------:R-:W-:Y:S01]  /*1360*/  LOP3.LUT R94, R95, 0x40, RZ, 0x3c, !PT ;  /* 0x000000405f5e7812 */ /* 0x000fe200078e3cff */
[----:B------:R-:W-:-:S06]  /*1370*/  UMOV UR4, URZ ;  /* 0x000000ff00047c82 */ /* 0x000fcc0008000000 */
.L_x_1:
[----:B------:R-:W-:-:S04]  /*1380*/  IMAD.WIDE R8, R92, 0x2, R122 ;  /* 0x000000025c087825 */ /* 0x000fc800078e027a */
[C---:B------:R-:W-:Y:S02]  /*1390*/  IMAD.WIDE R10, R92.reuse, 0x2, R120 ;  /* 0x000000025c0a7825 */ /* 0x040fe400078e0278 */
[----:B------:R-:W2:Y:S02]  /*13a0*/  LDG.E.U16 R8, desc[UR8][R8.64] ;  /* 0x0000000808087981 */ /* 0x000ea4000c1e1500 */
[C---:B------:R-:W-:Y:S02]  /*13b0*/  IMAD.WIDE R12, R92.reuse, 0x2, R118 ;  /* 0x000000025c0c7825 */ /* 0x040fe400078e0276 */
[----:B------:R-:W3:Y:S02]  /*13c0*/  LDG.E.U16 R10, desc[UR8][R10.64] ;  /* 0x000000080a0a7981 */ /* 0x000ee4000c1e1500 */
[----:B------:R-:W-:Y:S02]  /*13d0*/  IMAD.WIDE R14, R92, 0x2, R116 ;  /* 0x000000025c0e7825 */ /* 0x000fe400078e0274 */
[----:B------:R-:W4:Y:S04]  /*13e0*/  LDG.E.U16 R12, desc[UR8][R12.64] ;  /* 0x000000080c0c7981 */ /* 0x000f28000c1e1500 */
[----:B------:R-:W5:Y:S01]  /*13f0*/  LDG.E.U16 R24, desc[UR8][R14.64] ;  /* 0x000000080e187981 */ /* 0x000f62000c1e1500 */
[----:B------:R-:W-:Y:S01]  /*1400*/  BAR.SYNC.DEFER_BLOCKING 0x0 ;  /* 0x0000000000007b1d */ /* 0x000fe20000010000 */
[----:B------:R-:W-:-:S04]  /*1410*/  IMAD.WIDE R16, R78, 0x2, R114 ;  /* 0x000000024e107825 */ /* 0x000fc800078e0272 */
[----:B------:R-:W-:-:S04]  /*1420*/  IMAD.WIDE R18, R78, 0x2, R112 ;  /* 0x000000024e127825 */ /* 0x000fc800078e0270 */
[----:B------:R-:W-:-:S04]  /*1430*/  IMAD.WIDE R20, R78, 0x2, R110 ;  /* 0x000000024e147825 */ /* 0x000fc800078e026e */
[----:B------:R-:W-:Y:S01]  /*1440*/  IMAD.WIDE R22, R78, 0x2, R108 ;  /* 0x000000024e167825 */ /* 0x000fe200078e026c */
[----:B--2---:R-:W-:Y:S04]  /*1450*/  STS.U16 [R7+UR6+0x8000], R8 ;  /* 0x0080000807007988 */ /* 0x004fe80008000406 */
[----:B---3--:R-:W-:Y:S04]  /*1460*/  STS.U16 [R7+UR6+0x8400], R10 ;  /* 0x0084000a07007988 */ /* 0x008fe80008000406 */
[----:B----4-:R-:W-:Y:S04]  /*1470*/  STS.U16 [R7+UR6+0x8800], R12 ;  /* 0x0088000c07007988 */ /* 0x010fe80008000406 */
[----:B-----5:R-:W-:Y:S01]  /*1480*/  STS.U16 [R7+UR6+0x8c00], R24 ;  /* 0x008c001807007988 */ /* 0x020fe20008000406 */
[----:B------:R-:W-:Y:S06]  /*1490*/  BAR.SYNC.DEFER_BLOCKING 0x0 ;  /* 0x0000000000007b1d */ /* 0x000fec0000010000 */
[----:B------:R-:W2:Y:S04]  /*14a0*/  LDG.E.U16 R105, desc[UR8][R16.64] ;  /* 0x0000000810697981 */ /* 0x000ea8000c1e1500 */
[----:B------:R1:W3:Y:S04]  /*14b0*/  LDG.E.U16 R103, desc[UR8][R18.64] ;  /* 0x0000000812677981 */ /* 0x0002e8000c1e1500 */
[----:B------:R-:W4:Y:S04]  /*14c0*/  LDG.E.U16 R101, desc[UR8][R20.64] ;  /* 0x0000000814657981 */ /* 0x000f28000c1e1500 */
[----:B------:R5:W4:Y:S04]  /*14d0*/  LDG.E.U16 R99, desc[UR8][R22.64] ;  /* 0x0000000816637981 */ /* 0x000b28000c1e1500 */
[----:B------:R-:W-:Y:S04]  /*14e0*/  LDSM.16.MT88.4 R12, [R76] ;  /* 0x000000004c0c783b */ /* 0x000fe80000004200 */
[----:B------:R-:W0:Y:S04]  /*14f0*/  LDSM.16.M88.4 R24, [R95+UR6+0x8000] ;  /* 0x008000065f18783b */ /* 0x000e280008000200 */
[----:B------:R-:W0:Y:S04]  /*1500*/  LDSM.16.M88.4 R84, [R95+UR6+0x8400] ;  /* 0x008400065f54783b */ /* 0x000e280008000200 */
[----:B------:R-:W0:Y:S04]  /*1510*/  LDSM.16.M88.4 R36, [R95+UR6+0x8800] ;  /* 0x008800065f24783b */ /* 0x000e280008000200 */
[----:B------:R-:W0:Y:S04]  /*1520*/  LDSM.16.MT88.4 R80, [R76+0x2000] ;  /* 0x002000004c50783b */ /* 0x000e280000004200 */
[----:B------:R-:W0:Y:S04]  /*1530*/  LDSM.16.M88.4 R44, [R95+UR6+0x8c00] ;  /* 0x008c00065f2c783b */ /* 0x000e280008000200 */
[----:B-1----:R-:W-:Y:S04]  /*1540*/  LDSM.16.MT88.4 R16, [R76+0x4000] ;  /* 0x004000004c10783b */ /* 0x002fe80000004200 */
[----:B-----5:R-:W1:Y:S04]  /*1550*/  LDSM.16.M88.4 R20, [R94+UR6+0x8000] ;  /* 0x008000065e14783b */ /* 0x020e680008000200 */
[----:B------:R-:W-:Y:S01]  /*1560*/  LDSM.16.M88.4 R32, [R94+UR6+0x8800] ;  /* 0x008800065e20783b */ /* 0x000fe20008000200 */
[C---:B0-----:R-:W-:Y:S08]  /*1570*/  HMMA.16816.F32 R28, R12.reuse, R24, RZ ;  /* 0x000000180c1c723c */ /* 0x041ff000000018ff */
[C---:B------:R-:W-:Y:S08]  /*1580*/  HMMA.16816.F32 R88, R12.reuse, R84, RZ ;  /* 0x000000540c58723c */ /* 0x040ff000000018ff */
[----:B------:R-:W-:Y:S08]  /*1590*/  HMMA.16816.F32 R8, R12, R36, RZ ;  /* 0x000000240c08723c */ /* 0x000ff000000018ff */
[C---:B------:R-:W-:Y:S01]  /*15a0*/  HMMA.16816.F32 R24, R80.reuse, R26, R28 ;  /* 0x0000001a5018723c */ /* 0x040fe2000000181c */
[----:B------:R-:W0:Y:S07]  /*15b0*/  LDSM.16.M88.4 R28, [R94+UR6+0x8400] ;  /* 0x008400065e1c783b */ /* 0x000e2e0008000200 */
[----:B------:R-:W-:Y:S01]  /*15c0*/  HMMA.16816.F32 R84, R80, R86, R88 ;  /* 0x000000565054723c */ /* 0x000fe20000001858 */
[----:B------:R-:W5:Y:S07]  /*15d0*/  LDSM.16.M88.4 R88, [R94+UR6+0x8c00] ;  /* 0x008c00065e58783b */ /* 0x000f6e0008000200 */
[----:B------:R-:W-:Y:S08]  /*15e0*/  HMMA.16816.F32 R12, R12, R44, RZ ;  /* 0x0000002c0c0c723c */ /* 0x000ff000000018ff */
[C---:B------:R-:W-:Y:S01]  /*15f0*/  HMMA.16816.F32 R8, R80.reuse, R38, R8 ;  /* 0x000000265008723c */ /* 0x040fe20000001808 */
[----:B------:R-:W5:Y:S01]  /*1600*/  LDSM.16.MT88.4 R36, [R76+0x6000] ;  /* 0x006000004c24783b */ /* 0x000f620000004200 */
[----:B------:R-:W-:Y:S10]  /*1610*/  BAR.SYNC.DEFER_BLOCKING 0x0 ;  /* 0x0000000000007b1d */ /* 0x000ff40000010000 */
[----:B------:R-:W-:Y:S08]  /*1620*/  HMMA.16816.F32 R12, R80, R46, R12 ;  /* 0x0000002e500c723c */ /* 0x000ff0000000180c */
[C---:B-1----:R-:W-:Y:S08]  /*1630*/  HMMA.16816.F32 R24, R16.reuse, R20, R24 ;  /* 0x000000141018723c */ /* 0x042ff00000001818 */
[C---:B0-----:R-:W-:Y:S08]  /*1640*/  HMMA.16816.F32 R84, R16.reuse, R28, R84 ;  /* 0x0000001c1054723c */ /* 0x041ff00000001854 */
[C---:B------:R-:W-:Y:S08]  /*1650*/  HMMA.16816.F32 R8, R16.reuse, R32, R8 ;  /* 0x000000201008723c */ /* 0x040ff00000001808 */
[----:B-----5:R-:W-:Y:S08]  /*1660*/  HMMA.16816.F32 R12, R16, R88, R12 ;  /* 0x00000058100c723c */ /* 0x020ff0000000180c */
[C---:B------:R-:W-:Y:S08]  /*1670*/  HMMA.16816.F32 R24, R36.reuse, R22, R24 ;  /* 0x000000162418723c */ /* 0x040ff00000001818 */
[C---:B------:R-:W-:Y:S08]  /*1680*/  HMMA.16816.F32 R84, R36.reuse, R30, R84 ;  /* 0x0000001e2454723c */ /* 0x040ff00000001854 */
[C---:B------:R-:W-:Y:S08]  /*1690*/  HMMA.16816.F32 R8, R36.reuse, R34, R8 ;  /* 0x000000222408723c */ /* 0x040ff00000001808 */
[----:B------:R-:W-:Y:S01]  /*16a0*/  HMMA.16816.F32 R12, R36, R90, R12 ;  /* 0x0000005a240c723c */ /* 0x000fe2000000180c */
[----:B------:R-:W-:Y:S01]  /*16b0*/  FMUL R16, R24, UR10 ;  /* 0x0000000a18107c20 */ /* 0x000fe20008400000 */
[----:B------:R-:W-:Y:S01]  /*16c0*/  FMUL R17, R25, UR10 ;  /* 0x0000000a19117c20 */ /* 0x000fe20008400000 */
[----:B------:R-:W-:Y:S01]  /*16d0*/  FMUL R18, R84, UR10 ;  /* 0x0000000a54127c20 */ /* 0x000fe20008400000 */
[----:B------:R-:W-:-:S04]  /*16e0*/  FMUL R19, R85, UR10 ;  /* 0x0000000a55137c20 */ /* 0x000fc80008400000 */
[----:B------:R-:W-:-:S03]  /*16f0*/  FMNMX3 R18, R16, R17, R18, !PT ;  /* 0x0000001110127276 */ /* 0x000fc60007800012 */
[----:B------:R-:W-:Y:S01]  /*1700*/  FMUL R20, R8, UR10 ;  /* 0x0000000a08147c20 */ /* 0x000fe20008400000 */
[----:B------:R-:W-:-:S04]  /*1710*/  FMUL R16, R9, UR10 ;  /* 0x0000000a09107c20 */ /* 0x000fc80008400000 */
[----:B------:R-:W-:-:S03]  /*1720*/  FMNMX3 R19, R18, R19, R20, !PT ;  /* 0x0000001312137276 */ /* 0x000fc60007800014 */
[----:B------:R-:W-:Y:S01]  /*1730*/  FMUL R17, R12, UR10 ;  /* 0x0000000a0c117c20 */ /* 0x000fe20008400000 */
[----:B------:R-:W-:-:S04]  /*1740*/  FMUL R18, R13, UR10 ;  /* 0x0000000a0d127c20 */ /* 0x000fc80008400000 */
[----:B------:R-:W-:Y:S01]  /*1750*/  FMNMX3 R17, R19, R16, R17, !PT ;  /* 0x0000001013117276 */ /* 0x000fe20007800011 */
[----:B------:R-:W-:-:S03]  /*1760*/  FMUL R16, R26, UR10 ;  /* 0x0000000a1a107c20 */ /* 0x000fc60008400000 */
[----:B------:R-:W-:Y:S01]  /*1770*/  FMNMX R21, R18, R17, !PT ;  /* 0x0000001112157209 */ /* 0x000fe20007800000 */
[----:B------:R-:W-:Y:S01]  /*1780*/  FMUL R17, R27, UR10 ;  /* 0x0000000a1b117c20 */ /* 0x000fe20008400000 */
[----:B------:R-:W-:Y:S01]  /*1790*/  FMUL R18, R86, UR10 ;  /* 0x0000000a56127c20 */ /* 0x000fe20008400000 */
[----:B------:R-:W-:Y:S01]  /*17a0*/  FMUL R19, R87, UR10 ;  /* 0x0000000a57137c20 */ /* 0x000fe20008400000 */
[----:B------:R-:W-:-:S03]  /*17b0*/  FMUL R20, R10, UR10 ;  /* 0x0000000a0a147c20 */ /* 0x000fc60008400000 */
[----:B------:R-:W-:Y:S01]  /*17c0*/  FMNMX3 R18, R16, R17, R18, !PT ;  /* 0x0000001110127276 */ /* 0x000fe20007800012 */
[----:B------:R-:W-:Y:S01]  /*17d0*/  FMUL R16, R11, UR10 ;  /* 0x0000000a0b107c20 */ /* 0x000fe20008400000 */
[----:B------:R-:W-:Y:S02]  /*17e0*/  FMUL R17, R14, UR10 ;  /* 0x0000000a0e117c20 */ /* 0x000fe40008400000 */
[----:B------:R-:W-:Y:S01]  /*17f0*/  FMNMX3 R19, R18, R19, R20, !PT ;  /* 0x0000001312137276 */ /* 0x000fe20007800014 */
[----:B------:R-:W-:-:S03]  /*1800*/  FMUL R18, R15, UR10 ;  /* 0x0000000a0f127c20 */ /* 0x000fc60008400000 */
[----:B------:R-:W-:-:S04]  /*1810*/  FMNMX3 R17, R19, R16, R17, !PT ;  /* 0x0000001013117276 */ /* 0x000fc80007800011 */
[----:B------:R-:W-:Y:S01]  /*1820*/  FMNMX R17, R18, R17, !PT ;  /* 0x0000001112117209 */ /* 0x000fe20007800000 */
[----:B------:R-:W0:Y:S04]  /*1830*/  SHFL.BFLY PT, R22, R21, 0x2, 0x1f ;  /* 0x0c401f0015167f89 */ /* 0x000e2800000e0000 */
[----:B------:R-:W1:Y:S01]  /*1840*/  SHFL.BFLY PT, R16, R17, 0x2, 0x1f ;  /* 0x0c401f0011107f89 */ /* 0x000e6200000e0000 */
[----:B0-----:R-:W-:Y:S02]  /*1850*/  FMNMX R22, R21, R22, !PT ;  /* 0x0000001615167209 */ /* 0x001fe40007800000 */
[----:B-1----:R-:W-:-:S03]  /*1860*/  FMNMX R81, R17, R16, !PT ;  /* 0x0000001011517209 */ /* 0x002fc60007800000 */
[----:B------:R-:W0:Y:S04]  /*1870*/  SHFL.BFLY PT, R80, R22, 0x1, 0x1f ;  /* 0x0c201f0016507f89 */ /* 0x000e2800000e0000 */
[----:B------:R-:W1:Y:S04]  /*1880*/  SHFL.BFLY PT, R16, R81, 0x1, 0x1f ;  /* 0x0c201f0051107f89 */ /* 0x000e6800000e0000 */
[----:B--2---:R-:W-:Y:S04]  /*1890*/  STS.U16 [R6+UR6+0x8000], R105 ;  /* 0x0080006906007988 */ /* 0x004fe80008000406 */
[----:B---3--:R-:W-:Y:S04]  /*18a0*/  STS.U16 [R6+UR6+0x8400], R103 ;  /* 0x0084006706007988 */ /* 0x008fe80008000406 */
[----:B----4-:R-:W-:Y:S04]  /*18b0*/  STS.U16 [R6+UR6+0x8800], R101 ;  /* 0x0088006506007988 */ /* 0x010fe80008000406 */
[----:B------:R-:W-:Y:S01]  /*18c0*/  STS.U16 [R6+UR6+0x8c00], R99 ;  /* 0x008c006306007988 */ /* 0x000fe20008000406 */
[----:B------:R-:W-:Y:S01]  /*18d0*/  BAR.SYNC.DEFER_BLOCKING 0x0 ;  /* 0x0000000000007b1d */ /* 0x000fe20000010000 */
[----:B0-----:R-:W-:-:S02]  /*18e0*/  FMNMX3 R80, R22, R80, R107, !PT ;  /* 0x0000005016507276 */ /* 0x001fc4000780006b */
[----:B-1----:R-:W-:-:S03]  /*18f0*/  FMNMX3 R81, R81, R16, R98, !PT ;  /* 0x0000001051517276 */ /* 0x002fc60007800062 */
[----:B------:R-:W-:Y:S01]  /*1900*/  FADD R16, -R80, R107 ;  /* 0x0000006b50107221 */ /* 0x000fe20000000100 */
[--C-:B------:R-:W-:Y:S01]  /*1910*/  FFMA R24, R24, UR10, -R80.reuse ;  /* 0x0000000a18187c23 */ /* 0x100fe20008000850 */
[--C-:B------:R-:W-:Y:S01]  /*1920*/  FFMA R25, R25, UR10, -R80.reuse ;  /* 0x0000000a19197c23 */ /* 0x100fe20008000850 */
[--C-:B------:R-:W-:Y:S01]  /*1930*/  FFMA R26, R26, UR10, -R81.reuse ;  /* 0x0000000a1a1a7c23 */ /* 0x100fe20008000851 */
[--C-:B------:R-:W-:Y:S01]  /*1940*/  FFMA R27, R27, UR10, -R81.reuse ;  /* 0x0000000a1b1b7c23 */ /* 0x100fe20008000851 */
[----:B------:R-:W-:Y:S01]  /*1950*/  FMUL R16, R16, 1.4426950216293334961 ;  /* 0x3fb8aa3b10107820 */ /* 0x000fe20000400000 */
[----:B------:R-:W-:Y:S01]  /*1960*/  FMUL R24, R24, 1.4426950216293334961 ;  /* 0x3fb8aa3b18187820 */ /* 0x000fe20000400000 */
[----:B------:R-:W-:Y:S01]  /*1970*/  FMUL R25, R25, 1.4426950216293334961 ;  /* 0x3fb8aa3b19197820 */ /* 0x000fe20000400000 */
[----:B------:R-:W-:Y:S01]  /*1980*/  FMUL R26, R26, 1.4426950216293334961 ;  /* 0x3fb8aa3b1a1a7820 */ /* 0x000fe20000400000 */
[----:B------:R-:W-:Y:S01]  /*1990*/  FMUL R27, R27, 1.4426950216293334961 ;  /* 0x3fb8aa3b1b1b7820 */ /* 0x000fe20000400000 */
[----:B------:R0:W-:Y:S01]  /*19a0*/  MUFU.EX2 R82, R16 ;  /* 0x0000001000527308 */ /* 0x0001e20000000800 */
[----:B------:R-:W-:Y:S01]  /*19b0*/  FFMA R85, R85, UR10, -R80 ;  /* 0x0000000a55557c23 */ /* 0x000fe20008000850 */
[----:B------:R-:W-:Y:S01]  /*19c0*/  FFMA R86, R86, UR10, -R81 ;  /* 0x0000000a56567c23 */ /* 0x000fe20008000851 */
[----:B------:R-:W1:Y:S01]  /*19d0*/  LDSM.16.M88.4 R28, [R93+UR6+0x8200] ;  /* 0x008200065d1c783b */ /* 0x000e620008000200 */
[----:B0-----:R-:W-:-:S03]  /*19e0*/  FADD R16, -R81, R98 ;  /* 0x0000006251107221 */ /* 0x001fc60000000100 */
[----:B------:R-:W0:Y:S01]  /*19f0*/  LDSM.16.M88.4 R32, [R93+UR6+0x8000] ;  /* 0x008000065d20783b */ /* 0x000e220008000200 */
[----:B------:R-:W-:Y:S01]  /*1a00*/  MUFU.EX2 R38, R24 ;  /* 0x0000001800267308 */ /* 0x000fe20000000800 */
[----:B------:R-:W-:Y:S01]  /*1a10*/  FFMA R84, R84, UR10, -R80 ;  /* 0x0000000a54547c23 */ /* 0x000fe20008000850 */
[----:B------:R-:W-:Y:S01]  /*1a20*/  FFMA R87, R87, UR10, -R81 ;  /* 0x0000000a57577c23 */ /* 0x000fe20008000851 */
[----:B------:R-:W-:Y:S01]  /*1a30*/  FMUL R36, R85, 1.4426950216293334961 ;  /* 0x3fb8aa3b55247820 */ /* 0x000fe20000400000 */
[----:B------:R-:W-:Y:S01]  /*1a40*/  FMUL R37, R86, 1.4426950216293334961 ;  /* 0x3fb8aa3b56257820 */ /* 0x000fe20000400000 */
[----:B------:R-:W-:Y:S01]  /*1a50*/  FMUL R83, R16, 1.4426950216293334961 ;  /* 0x3fb8aa3b10537820 */ /* 0x000fe20000400000 */
[----:B------:R-:W-:Y:S02]  /*1a60*/  LDSM.16.M88.4 R20, [R93+UR6+0x8600] ;  /* 0x008600065d14783b */ /* 0x000fe40008000200 */
[----:B------:R-:W2:Y:S01]  /*1a70*/  MUFU.EX2 R39, R25 ;  /* 0x0000001900277308 */ /* 0x000ea20000000800 */
[----:B------:R-:W-:Y:S01]  /*1a80*/  FMUL R84, R84, 1.4426950216293334961 ;  /* 0x3fb8aa3b54547820 */ /* 0x000fe20000400000 */
[----:B------:R-:W-:-:S06]  /*1a90*/  FMUL R87, R87, 1.4426950216293334961 ;  /* 0x3fb8aa3b57577820 */ /* 0x000fcc0000400000 */
[----:B------:R-:W-:Y:S08]  /*1aa0*/  MUFU.EX2 R88, R26 ;  /* 0x0000001a00587308 */ /* 0x000ff00000000800 */
[----:B------:R3:W-:Y:S01]  /*1ab0*/  MUFU.EX2 R91, R27 ;  /* 0x0000001b005b7308 */ /* 0x0007e20000000800 */
[----:B------:R-:W-:Y:S01]  /*1ac0*/  FFMA R16, R8, UR10, -R80 ;  /* 0x0000000a08107c23 */ /* 0x000fe20008000850 */
[----:B---3--:R-:W3:Y:S06]  /*1ad0*/  LDSM.16.M88.4 R24, [R93+UR6+0x8400] ;  /* 0x008400065d18783b */ /* 0x008eec0008000200 */
[----:B------:R-:W-:Y:S01]  /*1ae0*/  MUFU.EX2 R89, R84 ;  /* 0x0000005400597308 */ /* 0x000fe20000000800 */
[----:B------:R-:W-:-:S07]  /*1af0*/  FMUL R16, R16, 1.4426950216293334961 ;  /* 0x3fb8aa3b10107820 */ /* 0x000fce0000400000 */
[----:B------:R-:W4:Y:S08]  /*1b00*/  MUFU.EX2 R36, R36 ;  /* 0x0000002400247308 */ /* 0x000f300000000800 */
[----:B------:R-:W-:Y:S08]  /*1b10*/  MUFU.EX2 R37, R37 ;  /* 0x0000002500257308 */ /* 0x000ff00000000800 */
[----:B------:R-:W5:Y:S08]  /*1b20*/  MUFU.EX2 R83, R83 ;  /* 0x0000005300537308 */ /* 0x000f700000000800 */
[----:B------:R-:W0:Y:S01]  /*1b30*/  MUFU.EX2 R8, R87 ;  /* 0x0000005700087308 */ /* 0x000e220000000800 */
[----:B--2---:R-:W-:Y:S01]  /*1b40*/  F2FP.F16.F32.PACK_AB R44, R39, R38 ;  /* 0x00000026272c723e */ /* 0x004fe200000000ff */
[----:B------:R-:W-:Y:S01]  /*1b50*/  FFMA R10, R10, UR10, -R81 ;  /* 0x0000000a0a0a7c23 */ /* 0x000fe20008000851 */
[----:B----4-:R-:W-:-:S05]  /*1b60*/  F2FP.F16.F32.PACK_AB R46, R36, R89 ;  /* 0x00000059242e723e */ /* 0x010fca00000000ff */
[----:B------:R2:W4:Y:S01]  /*1b70*/  MUFU.EX2 R84, R16 ;  /* 0x0000001000547308 */ /* 0x0005220000000800 */
[----:B------:R-:W-:Y:S01]  /*1b80*/  F2FP.F16.F32.PACK_AB R45, R91, R88 ;  /* 0x000000585b2d723e */ /* 0x000fe200000000ff */
[C---:B------:R-:W-:Y:S01]  /*1b90*/  FMUL R68, R82.reuse, R68 ;  /* 0x0000004452447220 */ /* 0x040fe20000400000 */
[----:B------:R-:W-:Y:S01]  /*1ba0*/  FMUL R69, R82, R69 ;  /* 0x0000004552457220 */ /* 0x000fe20000400000 */
[C---:B-----5:R-:W-:Y:S01]  /*1bb0*/  FMUL R70, R83.reuse, R70 ;  /* 0x0000004653467220 */ /* 0x060fe20000400000 */
[----:B------:R-:W-:Y:S01]  /*1bc0*/  FMUL R71, R83, R71 ;  /* 0x0000004753477220 */ /* 0x000fe20000400000 */
[----:B--2---:R-:W2:Y:S01]  /*1bd0*/  LDSM.16.M88.4 R16, [R93+UR6+0x8800] ;  /* 0x008800065d10783b */ /* 0x004ea20008000200 */
[----:B0-----:R-:W-:Y:S01]  /*1be0*/  F2FP.F16.F32.PACK_AB R47, R8, R37 ;  /* 0x00000025082f723e */ /* 0x001fe200000000ff */
[--C-:B------:R-:W-:Y:S01]  /*1bf0*/  FFMA R9, R9, UR10, -R80.reuse ;  /* 0x0000000a09097c23 */ /* 0x100fe20008000850 */
[C---:B------:R-:W-:Y:S01]  /*1c00*/  FMUL R72, R82.reuse, R72 ;  /* 0x0000004852487220 */ /* 0x040fe20000400000 */
[----:B------:R-:W-:Y:S01]  /*1c10*/  FMUL R73, R82, R73 ;  /* 0x0000004952497220 */ /* 0x000fe20000400000 */
[C---:B------:R-:W-:Y:S01]  /*1c20*/  FMUL R74, R83.reuse, R74 ;  /* 0x0000004a534a7220 */ /* 0x040fe20000400000 */
[----:B------:R-:W-:Y:S01]  /*1c30*/  FMUL R75, R83, R75 ;  /* 0x0000004b534b7220 */ /* 0x000fe20000400000 */
[----:B------:R-:W-:Y:S01]  /*1c40*/  FMUL R10, R10, 1.4426950216293334961 ;  /* 0x3fb8aa3b0a0a7820 */ /* 0x000fe20000400000 */
[--C-:B------:R-:W-:Y:S01]  /*1c50*/  FFMA R11, R11, UR10, -R81.reuse ;  /* 0x0000000a0b0b7c23 */ /* 0x100fe20008000851 */
[----:B------:R-:W-:Y:S01]  /*1c60*/  FMUL R9, R9, 1.4426950216293334961 ;  /* 0x3fb8aa3b09097820 */ /* 0x000fe20000400000 */
[C---:B-1----:R-:W-:Y:S01]  /*1c70*/  HMMA.16816.F32 R68, R44.reuse, R28, R68 ;  /* 0x0000001c2c44723c */ /* 0x042fe20000001844 */
[--C-:B------:R-:W-:Y:S01]  /*1c80*/  FFMA R12, R12, UR10, -R80.reuse ;  /* 0x0000000a0c0c7c23 */ /* 0x100fe20008000850 */
[----:B------:R-:W0:Y:S01]  /*1c90*/  MUFU.EX2 R28, R10 ;  /* 0x0000000a001c7308 */ /* 0x000e220000000800 */
[----:B------:R-:W-:Y:S01]  /*1ca0*/  FFMA R14, R14, UR10, -R81 ;  /* 0x0000000a0e0e7c23 */ /* 0x000fe20008000851 */
[----:B------:R-:W-:Y:S01]  /*1cb0*/  FMUL R11, R11, 1.4426950216293334961 ;  /* 0x3fb8aa3b0b0b7820 */ /* 0x000fe20000400000 */
[C---:B------:R-:W-:Y:S01]  /*1cc0*/  FMUL R64, R82.reuse, R64 ;  /* 0x0000004052407220 */ /* 0x040fe20000400000 */
[----:B------:R-:W-:Y:S01]  /*1cd0*/  FMUL R65, R82, R65 ;  /* 0x0000004152417220 */ /* 0x000fe20000400000 */
[C---:B------:R-:W-:Y:S01]  /*1ce0*/  FMUL R66, R83.reuse, R66 ;  /* 0x0000004253427220 */ /* 0x040fe20000400000 */
[----:B------:R-:W-:Y:S01]  /*1cf0*/  FMUL R67, R83, R67 ;  /* 0x0000004353437220 */ /* 0x000fe20000400000 */
[----:B------:R-:W-:Y:S01]  /*1d00*/  FFMA R13, R13, UR10, -R80 ;  /* 0x0000000a0d0d7c23 */ /* 0x000fe20008000850 */
[----:B------:R1:W5:Y:S01]  /*1d10*/  MUFU.EX2 R85, R9 ;  /* 0x0000000900557308 */ /* 0x0003620000000800 */
[C---:B------:R-:W-:Y:S01]  /*1d20*/  HMMA.16816.F32 R72, R44.reuse, R32, R72 ;  /* 0x000000202c48723c */ /* 0x040fe20000001848 */
[----:B------:R-:W-:Y:S01]  /*1d30*/  FADD R88, R88, R91 ;  /* 0x0000005b58587221 */ /* 0x000fe20000000000 */
[----:B------:R-:W-:Y:S01]  /*1d40*/  FMUL R12, R12, 1.4426950216293334961 ;  /* 0x3fb8aa3b0c0c7820 */ /* 0x000fe20000400000 */
[----:B------:R-:W-:Y:S01]  /*1d50*/  FADD R38, R38, R39 ;  /* 0x0000002726267221 */ /* 0x000fe20000000000 */
[----:B------:R-:W-:Y:S01]  /*1d60*/  FMUL R32, R14, 1.4426950216293334961 ;  /* 0x3fb8aa3b0e207820 */ /* 0x000fe20000400000 */
[C---:B------:R-:W-:Y:S01]  /*1d70*/  FMUL R60, R82.reuse, R60 ;  /* 0x0000003c523c7220 */ /* 0x040fe20000400000 */
[----:B------:R-:W-:Y:S01]  /*1d80*/  FMUL R61, R82, R61 ;  /* 0x0000003d523d7220 */ /* 0x000fe20000400000 */
[----:B------:R0:W2:Y:S01]  /*1d90*/  MUFU.EX2 R29, R11 ;  /* 0x0000000b001d7308 */ /* 0x0000a20000000800 */
[----:B-1----:R-:W-:Y:S01]  /*1da0*/  FFMA R9, R15, UR10, -R81 ;  /* 0x0000000a0f097c23 */ /* 0x002fe20008000851 */
[C---:B------:R-:W-:Y:S01]  /*1db0*/  FMUL R62, R83.reuse, R62 ;  /* 0x0000003e533e7220 */ /* 0x040fe20000400000 */
[----:B------:R-:W-:Y:S01]  /*1dc0*/  FMUL R63, R83, R63 ;  /* 0x0000003f533f7220 */ /* 0x000fe20000400000 */
[----:B------:R-:W-:Y:S01]  /*1dd0*/  FMUL R13, R13, 1.4426950216293334961 ;  /* 0x3fb8aa3b0d0d7820 */ /* 0x000fe20000400000 */
[C---:B---3--:R-:W-:Y:S01]  /*1de0*/  HMMA.16816.F32 R64, R44.reuse, R24, R64 ;  /* 0x000000182c40723c */ /* 0x048fe20000001840 */
[----:B------:R-:W-:Y:S01]  /*1df0*/  FADD R37, R37, R88 ;  /* 0x0000005825257221 */ /* 0x000fe20000000000 */
[----:B------:R-:W-:Y:S01]  /*1e00*/  FADD R89, R89, R38 ;  /* 0x0000002659597221 */ /* 0x000fe20000000000 */
[----:B------:R-:W1:Y:S01]  /*1e10*/  MUFU.EX2 R86, R12 ;  /* 0x0000000c00567308 */ /* 0x000e620000000800 */
[----:B------:R-:W-:Y:S01]  /*1e20*/  FMUL R25, R9, 1.4426950216293334961 ;  /* 0x3fb8aa3b09197820 */ /* 0x000fe20000400000 */
[----:B------:R-:W-:Y:S01]  /*1e30*/  FADD R87, R8, R37 ;  /* 0x0000002508577221 */ /* 0x000fe20000000000 */
[----:B------:R-:W-:Y:S01]  /*1e40*/  FADD R89, R36, R89 ;  /* 0x0000005924597221 */ /* 0x000fe20000000000 */
[----:B0-----:R-:W0:Y:S01]  /*1e50*/  LDSM.16.M88.4 R8, [R93+UR6+0x8c00] ;  /* 0x008c00065d08783b */ /* 0x001e220008000200 */
[----:B------:R-:W-:Y:S03]  /*1e60*/  HMMA.16816.F32 R60, R44, R20, R60 ;  /* 0x000000142c3c723c */ /* 0x000fe6000000183c */
[----:B------:R3:W1:Y:S01]  /*1e70*/  MUFU.EX2 R24, R32 ;  /* 0x0000002000187308 */ /* 0x0006620000000800 */
[----:B------:R-:W-:Y:S01]  /*1e80*/  LDSM.16.M88.4 R36, [R93+UR6+0x8e00] ;  /* 0x008e00065d24783b */ /* 0x000fe20008000200 */
[----:B----4-:R-:W-:-:S06]  /*1e90*/  FADD R20, R84, R89 ;  /* 0x0000005954147221 */ /* 0x010fcc0000000000 */
[----:B------:R4:W1:Y:S01]  /*1ea0*/  MUFU.EX2 R33, R13 ;  /* 0x0000000d00217308 */ /* 0x0008620000000800 */
[----:B---3--:R-:W-:-:S07]  /*1eb0*/  FADD R32, R28, R87 ;  /* 0x000000571c207221 */ /* 0x008fce0000000000 */
[----:B------:R-:W3:Y:S01]  /*1ec0*/  MUFU.EX2 R21, R25 ;  /* 0x0000001900157308 */ /* 0x000ee20000000800 */
[----:B----4-:R-:W4:Y:S01]  /*1ed0*/  LDSM.16.M88.4 R12, [R93+UR6+0x8a00] ;  /* 0x008a00065d0c783b */ /* 0x010f220008000200 */
[C---:B------:R-:W-:Y:S01]  /*1ee0*/  FMUL R56, R82.reuse, R56 ;  /* 0x0000003852387220 */ /* 0x040fe20000400000 */
[----:B------:R-:W-:Y:S01]  /*1ef0*/  FMUL R57, R82, R57 ;  /* 0x0000003952397220 */ /* 0x000fe20000400000 */
[C---:B------:R-:W-:Y:S01]  /*1f00*/  FMUL R58, R83.reuse, R58 ;  /* 0x0000003a533a7220 */ /* 0x040fe20000400000 */
[----:B------:R-:W-:Y:S01]  /*1f10*/  FMUL R59, R83, R59 ;  /* 0x0000003b533b7220 */ /* 0x000fe20000400000 */
[----:B-----5:R-:W-:Y:S01]  /*1f20*/  FADD R87, R85, R20 ;  /* 0x0000001455577221 */ /* 0x020fe20000000000 */
[----:B--2---:R-:W-:-:S03]  /*1f30*/  FADD R89, R29, R32 ;  /* 0x000000201d597221 */ /* 0x004fc60000000000 */
[----:B-1----:R-:W-:Y:S01]  /*1f40*/  FADD R20, R86, R87 ;  /* 0x0000005756147221 */ /* 0x002fe20000000000 */
[----:B------:R-:W-:Y:S01]  /*1f50*/  FADD R32, R24, R89 ;  /* 0x0000005918207221 */ /* 0x000fe20000000000 */
[----:B------:R-:W-:Y:S02]  /*1f60*/  HMMA.16816.F32 R56, R44, R16, R56 ;  /* 0x000000102c38723c */ /* 0x000fe40000001838 */
[----:B------:R-:W-:Y:S01]  /*1f70*/  FADD R17, R33, R20 ;  /* 0x0000001421117221 */ /* 0x000fe20000000000 */
[----:B---3--:R-:W-:-:S04]  /*1f80*/  FADD R16, R21, R32 ;  /* 0x0000002015107221 */ /* 0x008fc80000000000 */
[----:B------:R-:W1:Y:S04]  /*1f90*/  SHFL.BFLY PT, R20, R17, 0x2, 0x1f ;  /* 0x0c401f0011147f89 */ /* 0x000e6800000e0000 */
[----:B------:R-:W2:Y:S01]  /*1fa0*/  SHFL.BFLY PT, R25, R16, 0x2, 0x1f ;  /* 0x0c401f0010197f89 */ /* 0x000ea200000e0000 */
[C---:B------:R-:W-:Y:S01]  /*1fb0*/  FMUL R52, R82.reuse, R52 ;  /* 0x0000003452347220 */ /* 0x040fe20000400000 */
        /* <DEDUP_REMOVED lines=8> */
[----:B------:R-:W-:Y:S01]  /*2040*/  FMUL R41, R82, R41 ;  /* 0x0000002952297220 */ /* 0x000fe20000400000 */
[C---:B------:R-:W-:Y:S01]  /*2050*/  FMUL R42, R83.reuse, R42 ;  /* 0x0000002a532a7220 */ /* 0x040fe20000400000 */
[----:B------:R-:W-:-:S03]  /*2060*/  FMUL R43, R83, R43 ;  /* 0x0000002b532b7220 */ /* 0x000fc60000400000 */
[C---:B0-----:R-:W-:Y:S08]  /*2070*/  HMMA.16816.F32 R48, R44.reuse, R8, R48 ;  /* 0x000000082c30723c */ /* 0x041ff00000001830 */
[----:B----4-:R-:W-:Y:S01]  /*2080*/  HMMA.16816.F32 R52, R44, R12, R52 ;  /* 0x0000000c2c34723c */ /* 0x010fe20000001834 */
[----:B-1----:R-:W-:Y:S01]  /*2090*/  FADD R9, R17, R20 ;  /* 0x0000001411097221 */ /* 0x002fe20000000000 */
[----:B--2---:R-:W-:-:S06]  /*20a0*/  FADD R8, R16, R25 ;  /* 0x0000001910087221 */ /* 0x004fcc0000000000 */
[----:B------:R-:W-:Y:S01]  /*20b0*/  HMMA.16816.F32 R40, R44, R36, R40 ;  /* 0x000000242c28723c */ /* 0x000fe20000001828 */
[----:B------:R-:W0:Y:S01]  /*20c0*/  SHFL.BFLY PT, R12, R9, 0x1, 0x1f ;  /* 0x0c201f00090c7f89 */ /* 0x000e2200000e0000 */
[----:B------:R-:W-:-:S03]  /*20d0*/  F2FP.F16.F32.PACK_AB R44, R85, R84 ;  /* 0x00000054552c723e */ /* 0x000fc600000000ff */
[----:B------:R-:W1:Y:S01]  /*20e0*/  SHFL.BFLY PT, R13, R8, 0x1, 0x1f ;  /* 0x0c201f00080d7f89 */ /* 0x000e6200000e0000 */
[----:B------:R-:W-:Y:S02]  /*20f0*/  F2FP.F16.F32.PACK_AB R45, R29, R28 ;  /* 0x0000001c1d2d723e */ /* 0x000fe400000000ff */
[----:B------:R-:W-:Y:S02]  /*2100*/  F2FP.F16.F32.PACK_AB R46, R33, R86 ;  /* 0x00000056212e723e */ /* 0x000fe400000000ff */
[----:B------:R-:W-:Y:S01]  /*2110*/  F2FP.F16.F32.PACK_AB R47, R21, R24 ;  /* 0x00000018152f723e */ /* 0x000fe200000000ff */
[----:B------:R-:W-:-:S06]  /*2120*/  UIADD3 UR4, UPT, UPT, UR4, 0x20, URZ ;  /* 0x0000002004047890 */ /* 0x000fcc000fffe0ff */
[----:B------:R-:W-:Y:S01]  /*2130*/  HMMA.16816.F32 R72, R44, R34, R72 ;  /* 0x000000222c48723c */ /* 0x000fe20000001848 */
[----:B------:R-:W-:-:S07]  /*2140*/  UISETP.GE.AND UP0, UPT, UR4, UR5, UPT ;  /* 0x000000050400728c */ /* 0x000fce000bf06270 */
[C---:B------:R-:W-:Y:S08]  /*2150*/  HMMA.16816.F32 R68, R44.reuse, R30, R68 ;  /* 0x0000001e2c44723c */ /* 0x040ff00000001844 */
[C---:B------:R-:W-:Y:S08]  /*2160*/  HMMA.16816.F32 R64, R44.reuse, R26, R64 ;  /* 0x0000001a2c40723c */ /* 0x040ff00000001840 */
[C---:B------:R-:W-:Y:S08]  /*2170*/  HMMA.16816.F32 R60, R44.reuse, R22, R60 ;  /* 0x000000162c3c723c */ /* 0x040ff0000000183c */
[C---:B------:R-:W-:Y:S08]  /*2180*/  HMMA.16816.F32 R56, R44.reuse, R18, R56 ;  /* 0x000000122c38723c */ /* 0x040ff00000001838 */
[C---:B------:R-:W-:Y:S08]  /*2190*/  HMMA.16816.F32 R52, R44.reuse, R14, R52 ;  /* 0x0000000e2c34723c */ /* 0x040ff00000001834 */
[C---:B------:R-:W-:Y:S08]  /*21a0*/  HMMA.16816.F32 R48, R44.reuse, R10, R48 ;  /* 0x0000000a2c30723c */ /* 0x040ff00000001830 */
[----:B------:R-:W-:Y:S01]  /*21b0*/  HMMA.16816.F32 R40, R44, R38, R40 ;  /* 0x000000262c28723c */ /* 0x000fe20000001828 */
[----:B0-----:R-:W-:Y:S01]  /*21c0*/  FADD R9, R9, R12 ;  /* 0x0000000c09097221 */ /* 0x001fe20000000000 */
[----:B-1----:R-:W-:Y:S01]  /*21d0*/  FADD R8, R8, R13 ;  /* 0x0000000d08087221 */ /* 0x002fe20000000000 */
[----:B------:R-:W-:Y:S01]  /*21e0*/  LEA R78, R79, R78, 0x5 ;  /* 0x0000004e4f4e7211 */ /* 0x000fe200078e28ff */
[----:B------:R-:W-:-:S02]  /*21f0*/  IMAD R92, R77, 0x20, R92 ;  /* 0x000000204d5c7824 */ /* 0x000fc400078e025c */
[----:B------:R-:W-:Y:S01]  /*2200*/  FFMA R97, R82, R97, R9 ;  /* 0x0000006152617223 */ /* 0x000fe20000000009 */
[----:B------:R-:W-:Y:S01]  /*2210*/  FFMA R96, R83, R96, R8 ;  /* 0x0000006053607223 */ /* 0x000fe20000000008 */
[----:B------:R-:W-:Y:S01]  /*2220*/  IMAD.MOV.U32 R107, RZ, RZ, R80 ;  /* 0x000000ffff6b7224 */ /* 0x000fe200078e0050 */
[----:B------:R-:W-:Y:S01]  /*2230*/  MOV R98, R81 ;  /* 0x0000005100627202 */ /* 0x000fe20000000f00 */
[----:B------:R-:W-:Y:S10]  /*2240*/  BRA.U !UP0, `(.L_x_1) ;  /* 0xfffffff1084c7547 */ /* 0x000ff4000b83ffff */
.L_x_0:
[----:B------:R-:W-:Y:S01]  /*2250*/  IMAD.SHL.U32 R7, R0, 0x4, RZ ;  /* 0x0000000400077824 */ /* 0x000fe200078e00ff */
[----:B------:R-:W-:Y:S01]  /*2260*/  LEA R6, R3, UR6, 0x4 ;  /* 0x0000000603067c11 */ /* 0x000fe2000f8e20ff */
[C---:B------:R-:W-:Y:S01]  /*2270*/  FMUL R12, R97.reuse, 8388608 ;  /* 0x4b000000610c7820 */ /* 0x040fe20000400000 */
[C---:B------:R-:W-:Y:S01]  /*2280*/  FMUL R16, R96.reuse, 8388608 ;  /* 0x4b00000060107820 */ /* 0x040fe20000400000 */
[----:B------:R-:W-:Y:S01]  /*2290*/  FSETP.GEU.AND P1, PT, R97, 1.175494350822287508e-38, PT ;  /* 0x008000006100780b */ /* 0x000fe20003f2e000 */
[----:B------:R-:W-:Y:S01]  /*22a0*/  BAR.SYNC.DEFER_BLOCKING 0x0 ;  /* 0x0000000000007b1d */ /* 0x000fe20000010000 */
[----:B------:R-:W-:Y:S01]  /*22b0*/  LOP3.LUT R7, R7, 0x3c0, RZ, 0xc0, !PT ;  /* 0x000003c007077812 */ /* 0x000fe200078ec0ff */
[----:B------:R-:W-:Y:S01]  /*22c0*/  IMAD R8, R3, -0x8, R6 ;  /* 0xfffffff803087824 */ /* 0x000fe200078e0206 */
[C---:B------:R-:W-:Y:S02]  /*22d0*/  FSETP.GEU.AND P2, PT, R96.reuse, 1.175494350822287508e-38, PT ;  /* 0x008000006000780b */ /* 0x040fe40003f4e000 */
[----:B------:R-:W-:Y:S01]  /*22e0*/  FSETP.GT.AND P0, PT, |R96|, 8.50705917302346158658e+37, PT ;  /* 0x7e8000006000780b */ /* 0x000fe20003f04200 */
[----:B------:R-:W-:Y:S01]  /*22f0*/  IMAD.IADD R11, R7, 0x1, R8 ;  /* 0x00000001070b7824 */ /* 0x000fe200078e0208 */
[----:B------:R-:W-:Y:S01]  /*2300*/  FSEL R12, R12, R97, !P1 ;  /* 0x000000610c0c7208 */ /* 0x000fe20004800000 */
[----:B------:R-:W0:Y:S01]  /*2310*/  LDCU.64 UR4, c[0x0][0x3e0] ;  /* 0x00007c00ff0477ac */ /* 0x000e220008000a00 */
[----:B------:R-:W-:-:S02]  /*2320*/  FSEL R16, R16, R96, !P2 ;  /* 0x0000006010107208 */ /* 0x000fc40005000000 */
[----:B------:R-:W-:Y:S02]  /*2330*/  FSEL R8, RZ, -23, P2 ;  /* 0xc1b80000ff087808 */ /* 0x000fe40001000000 */
[----:B------:R-:W-:Y:S02]  /*2340*/  FSETP.GEU.AND P2, PT, |R96|, 1.175494350822287508e-38, PT ;  /* 0x008000006000780b */ /* 0x000fe40003f4e200 */
[----:B------:R-:W-:Y:S02]  /*2350*/  IADD3 R3, PT, PT, R12, -0x3f3504f3, RZ ;  /* 0xc0cafb0d0c037810 */ /* 0x000fe40007ffe0ff */
[----:B------:R-:W-:Y:S01]  /*2360*/  LOP3.LUT R7, R5, 0xf80, RZ, 0xc0, !PT ;  /* 0x00000f8005077812 */ /* 0x000fe200078ec0ff */
[----:B------:R-:W-:Y:S01]  /*2370*/  VIADD R5, R16, 0xc0cafb0d ;  /* 0xc0cafb0d10057836 */ /* 0x000fe20000000000 */
[----:B------:R-:W-:Y:S01]  /*2380*/  LOP3.LUT R10, R0, 0x8, RZ, 0xc0, !PT ;  /* 0x00000008000a7812 */ /* 0x000fe200078ec0ff */
[----:B------:R-:W-:Y:S01]  /*2390*/  @P0 FMUL R96, R96, 0.25 ;  /* 0x3e80000060600820 */ /* 0x000fe20000400000 */
[----:B------:R-:W-:Y:S01]  /*23a0*/  LOP3.LUT R13, R3, 0xff800000, RZ, 0xc0, !PT ;  /* 0xff800000030d7812 */ /* 0x000fe200078ec0ff */
[----:B------:R-:W-:Y:S01]  /*23b0*/  @P0 FMUL R71, R71, 0.25 ;  /* 0x3e80000047470820 */ /* 0x000fe20000400000 */
[----:B------:R-:W-:Y:S01]  /*23c0*/  LOP3.LUT R15, R5, 0xff800000, RZ, 0xc0, !PT ;  /* 0xff800000050f7812 */ /* 0x000fe200078ec0ff */
[----:B------:R-:W-:Y:S01]  /*23d0*/  IMAD R14, R10, 0x200, R6 ;  /* 0x000002000a0e7824 */ /* 0x000fe200078e0206 */
[----:B------:R-:W-:Y:S01]  /*23e0*/  FSEL R5, RZ, -23, P1 ;  /* 0xc1b80000ff057808 */ /* 0x000fe20000800000 */
[----:B------:R-:W-:Y:S01]  /*23f0*/  @!P2 FMUL R96, R96, 16777216 ;  /* 0x4b8000006060a820 */ /* 0x000fe20000400000 */
[----:B------:R-:W-:Y:S01]  /*2400*/  I2FP.F32.S32 R6, R13 ;  /* 0x0000000d00067245 */ /* 0x000fe20000201400 */
[----:B------:R-:W-:Y:S01]  /*2410*/  @P0 FMUL R75, R75, 0.25 ;  /* 0x3e8000004b4b0820 */ /* 0x000fe20000400000 */
[----:B------:R-:W-:Y:S01]  /*2420*/  FSETP.GT.AND P1, PT, |R97|, 8.50705917302346158658e+37, PT ;  /* 0x7e8000006100780b */ /* 0x000fe20003f24200 */
[----:B------:R-:W-:Y:S01]  /*2430*/  @!P2 FMUL R71, R71, 16777216 ;  /* 0x4b8000004747a820 */ /* 0x000fe20000400000 */
[----:B------:R-:W-:Y:S01]  /*2440*/  FSETP.GEU.AND P3, PT, |R97|, 1.175494350822287508e-38, PT ;  /* 0x008000006100780b */ /* 0x000fe20003f6e200 */
[----:B------:R-:W-:Y:S01]  /*2450*/  FFMA.FTZ R5, R6, 1.1920928955078125e-07, R5 ;  /* 0x3400000006057823 */ /* 0x000fe20000010005 */
[----:B------:R-:W-:Y:S01]  /*2460*/  @!P2 FMUL R75, R75, 16777216 ;  /* 0x4b8000004b4ba820 */ /* 0x000fe20000400000 */
[----:B------:R-:W1:Y:S01]  /*2470*/  MUFU.RCP R6, R96 ;  /* 0x0000006000067308 */ /* 0x000e620000001000 */
[----:B------:R-:W-:Y:S01]  /*2480*/  LEA.HI R3, R10, R11, RZ, 0x1f ;  /* 0x0000000b0a037211 */ /* 0x000fe200078ff8ff */
[----:B------:R-:W-:Y:S01]  /*2490*/  @P0 FMUL R43, R43, 0.25 ;  /* 0x3e8000002b2b0820 */ /* 0x000fe20000400000 */
[----:B------:R-:W-:Y:S01]  /*24a0*/  I2FP.F32.S32 R9, R15 ;  /* 0x0000000f00097245 */ /* 0x000fe20000201400 */
[----:B------:R-:W-:Y:S01]  /*24b0*/  @P0 FMUL R42, R42, 0.25 ;  /* 0x3e8000002a2a0820 */ /* 0x000fe20000400000 */
        /* <DEDUP_REMOVED lines=12> */
[C---:B-1----:R-:W-:Y:S01]  /*2580*/  FMUL R11, R6.reuse, R71 ;  /* 0x00000047060b7220 */ /* 0x042fe20000400000 */
[----:B------:R-:W-:Y:S01]  /*2590*/  FMUL R20, R6, R75 ;  /* 0x0000004b06147220 */ /* 0x000fe20000400000 */
[----:B------:R-:W-:Y:S01]  /*25a0*/  IMAD.IADD R13, R12, 0x1, -R13 ;  /* 0x000000010c0d7824 */ /* 0x000fe200078e0a0d */
[----:B------:R-:W-:Y:S01]  /*25b0*/  IADD3 R15, PT, PT, R16, -R15, RZ ;  /* 0x8000000f100f7210 */ /* 0x000fe20007ffe0ff */
[----:B------:R-:W-:Y:S01]  /*25c0*/  @!P2 FMUL R43, R43, 16777216 ;  /* 0x4b8000002b2ba820 */ /* 0x000fe20000400000 */
        /* <DEDUP_REMOVED lines=13> */
[----:B------:R-:W-:Y:S01]  /*26a0*/  F2FP.F16.F32.PACK_AB R11, R11, R20 ;  /* 0x000000140b0b723e */ /* 0x000fe200000000ff */
[----:B------:R-:W-:Y:S01]  /*26b0*/  @P1 FMUL R97, R97, 0.25 ;  /* 0x3e80000061611820 */ /* 0x000fe20000400000 */
[----:B------:R-:W-:-:S02]  /*26c0*/  IMAD.MOV.U32 R20, RZ, RZ, 0x3dc6b27f ;  /* 0x3dc6b27fff147424 */ /* 0x000fc400078e00ff */
[----:B------:R-:W-:Y:S01]  /*26d0*/  FADD R13, R13, -1 ;  /* 0xbf8000000d0d7421 */ /* 0x000fe20000000000 */
[----:B------:R-:W-:Y:S01]  /*26e0*/  FADD R15, R15, -1 ;  /* 0xbf8000000f0f7421 */ /* 0x000fe20000000000 */
        /* <DEDUP_REMOVED lines=14> */
[----:B------:R-:W-:Y:S01]  /*27d0*/  @!P3 FMUL R97, R97, 16777216 ;  /* 0x4b8000006161b820 */ /* 0x000fe20000400000 */
[-C--:B------:R-:W-:Y:S01]  /*27e0*/  FFMA.FTZ R6, R13, R20.reuse, -0.16845393180847167969 ;  /* 0xbe2c7f300d067423 */ /* 0x080fe20000010014 */
[----:B------:R-:W-:Y:S01]  /*27f0*/  FFMA.FTZ R20, R15, R20, -0.16845393180847167969 ;  /* 0xbe2c7f300f147423 */ /* 0x000fe20000010014 */
[----:B------:R-:W-:Y:S01]  /*2800*/  @P1 FMUL R69, R69, 0.25 ;  /* 0x3e80000045451820 */ /* 0x000fe20000400000 */
[----:B------:R-:W1:Y:S01]  /*2810*/  MUFU.RCP R17, R97 ;  /* 0x0000006100117308 */ /* 0x000e620000001000 */
[----:B------:R-:W-:Y:S01]  /*2820*/  FFMA.FTZ R6, R13, R6, 0.1716887056827545166 ;  /* 0x3e2fcf2a0d067423 */ /* 0x000fe20000010006 */
[----:B------:R-:W-:Y:S01]  /*2830*/  FFMA.FTZ R20, R15, R20, 0.1716887056827545166 ;  /* 0x3e2fcf2a0f147423 */ /* 0x000fe20000010014 */
[----:B------:R-:W-:Y:S01]  /*2840*/  @P1 FMUL R68, R68, 0.25 ;  /* 0x3e80000044441820 */ /* 0x000fe20000400000 */
[----:B------:R-:W-:Y:S01]  /*2850*/  @P1 FMUL R73, R73, 0.25 ;  /* 0x3e80000049491820 */ /* 0x000fe20000400000 */
[----:B------:R-:W-:Y:S01]  /*2860*/  FFMA.FTZ R6, R13, R6, -0.17900948226451873779 ;  /* 0xbe374e430d067423 */ /* 0x000fe20000010006 */
[----:B------:R-:W-:Y:S01]  /*2870*/  FFMA.FTZ R20, R15, R20, -0.17900948226451873779 ;  /* 0xbe374e430f147423 */ /* 0x000fe20000010014 */
[----:B------:R-:W-:Y:S01]  /*2880*/  @P1 FMUL R72, R72, 0.25 ;  /* 0x3e80000048481820 */ /* 0x000fe20000400000 */
[----:B------:R-:W-:Y:S01]  /*2890*/  @!P3 FMUL R69, R69, 16777216 ;  /* 0x4b8000004545b820 */ /* 0x000fe20000400000 */
[----:B------:R-:W-:Y:S01]  /*28a0*/  FFMA.FTZ R6, R13, R6, 0.20512372255325317383 ;  /* 0x3e520bf40d067423 */ /* 0x000fe20000010006 */
[----:B------:R-:W-:Y:S01]  /*28b0*/  FFMA.FTZ R20, R15, R20, 0.20512372255325317383 ;  /* 0x3e520bf40f147423 */ /* 0x000fe20000010014 */
[----:B------:R-:W-:Y:S01]  /*28c0*/  @!P3 FMUL R68, R68, 16777216 ;  /* 0x4b8000004444b820 */ /* 0x000fe20000400000 */
[----:B------:R-:W-:Y:S01]  /*28d0*/  @!P3 FMUL R73, R73, 16777216 ;  /* 0x4b8000004949b820 */ /* 0x000fe20000400000 */
[----:B------:R-:W-:Y:S01]  /*28e0*/  FFMA.FTZ R6, R13, R6, -0.24046532809734344482 ;  /* 0xbe763c8b0d067423 */ /* 0x000fe20000010006 */
[----:B------:R-:W-:Y:S01]  /*28f0*/  @!P3 FMUL R72, R72, 16777216 ;  /* 0x4b8000004848b820 */ /* 0x000fe20000400000 */
[----:B------:R-:W-:Y:S01]  /*2900*/  FFMA.FTZ R20, R15, R20, -0.24046532809734344482 ;  /* 0xbe763c8b0f147423 */ /* 0x000fe20000010014 */
[----:B------:R-:W-:Y:S01]  /*2910*/  IADD3 R7, PT, PT, R7, R14, RZ ;  /* 0x0000000e07077210 */ /* 0x000fe20007ffe0ff */
[----:B------:R-:W-:Y:S01]  /*2920*/  FFMA.FTZ R14, R9, 1.1920928955078125e-07, R8 ;  /* 0x34000000090e7823 */ /* 0x000fe20000010008 */
[----:B------:R-:W-:Y:S01]  /*2930*/  FFMA.FTZ R6, R13, R6, 0.28857114911079406738 ;  /* 0x3e93bf990d067423 */ /* 0x000fe20000010006 */
[C---:B-1----:R-:W-:Y:S01]  /*2940*/  FMUL R9, R17.reuse, R69 ;  /* 0x0000004511097220 */ /* 0x042fe20000400000 */
[C---:B------:R-:W-:Y:S01]  /*2950*/  FMUL R8, R17.reuse, R68 ;  /* 0x0000004411087220 */ /* 0x040fe20000400000 */
[C---:B------:R-:W-:Y:S01]  /*2960*/  FMUL R33, R17.reuse, R72 ;  /* 0x0000004811217220 */ /* 0x040fe20000400000 */
[----:B------:R-:W-:Y:S01]  /*2970*/  FMUL R28, R17, R73 ;  /* 0x00000049111c7220 */ /* 0x000fe20000400000 */
[----:B------:R-:W-:Y:S01]  /*2980*/  FFMA.FTZ R20, R15, R20, 0.28857114911079406738 ;  /* 0x3e93bf990f147423 */ /* 0x000fe20000010014 */
[----:B------:R-:W-:Y:S01]  /*2990*/  FFMA.FTZ R6, R13, R6, -0.36067417263984680176 ;  /* 0xbeb8aa490d067423 */ /* 0x000fe20000010006 */
[----:B------:R-:W-:Y:S01]  /*29a0*/  F2FP.F16.F32.PACK_AB R10, R10, R31 ;  /* 0x0000001f0a0a723e */ /* 0x000fe200000000ff */
[----:B------:R-:W-:Y:S01]  /*29b0*/  @P1 FMUL R41, R41, 0.25 ;  /* 0x3e80000029291820 */ /* 0x000fe20000400000 */
[----:B------:R-:W-:Y:S01]  /*29c0*/  FFMA.FTZ R20, R15, R20, -0.36067417263984680176 ;  /* 0xbeb8aa490f147423 */ /* 0x000fe20000010014 */
[----:B------:R-:W-:Y:S01]  /*29d0*/  F2FP.F16.F32.PACK_AB R8, R8, R33 ;  /* 0x000000210808723e */ /* 0x000fe200000000ff */
[----:B------:R-:W-:Y:S01]  /*29e0*/  FFMA.FTZ R6, R13, R6, 0.48089820146560668945 ;  /* 0x3ef6384a0d067423 */ /* 0x000fe20000010006 */
[----:B------:R-:W-:Y:S01]  /*29f0*/  F2FP.F16.F32.PACK_AB R9, R9, R28 ;  /* 0x0000001c0909723e */ /* 0x000fe200000000ff */
[----:B------:R-:W-:Y:S01]  /*2a00*/  FFMA.FTZ R20, R15, R20, 0.48089820146560668945 ;  /* 0x3ef6384a0f147423 */ /* 0x000fe20000010014 */
[----:B------:R-:W-:Y:S01]  /*2a10*/  @P1 FMUL R40, R40, 0.25 ;  /* 0x3e80000028281820 */ /* 0x000fe20000400000 */
[----:B------:R-:W-:Y:S01]  /*2a20*/  FFMA.FTZ R6, R13, R6, -0.72134751081466674805 ;  /* 0xbf38aa3b0d067423 */ /* 0x000fe20000010006 */
[----:B------:R-:W-:Y:S01]  /*2a30*/  @P1 FMUL R49, R49, 0.25 ;  /* 0x3e80000031311820 */ /* 0x000fe20000400000 */
[----:B------:R1:W-:Y:S01]  /*2a40*/  STSM.16.M88.4 [R7], R8 ;  /* 0x0000000807007844 */ /* 0x0003e20000000200 */
[----:B------:R-:W-:Y:S01]  /*2a50*/  FFMA.FTZ R20, R15, R20, -0.72134751081466674805 ;  /* 0xbf38aa3b0f147423 */ /* 0x000fe20000010014 */
[----:B------:R-:W-:Y:S01]  /*2a60*/  FMUL R6, R13, R6 ;  /* 0x000000060d067220 */ /* 0x000fe20000400000 */
[----:B------:R-:W-:Y:S01]  /*2a70*/  @P1 FMUL R48, R48, 0.25 ;  /* 0x3e80000030301820 */ /* 0x000fe20000400000 */
[----:B------:R-:W-:Y:S01]  /*2a80*/  @P1 FMUL R53, R53, 0.25 ;  /* 0x3e80000035351820 */ /* 0x000fe20000400000 */
[----:B------:R-:W-:Y:S01]  /*2a90*/  FMUL R20, R15, R20 ;  /* 0x000000140f147220 */ /* 0x000fe20000400000 */
[----:B------:R-:W-:Y:S01]  /*2aa0*/  FMUL R6, R13, R6 ;  /* 0x000000060d067220 */ /* 0x000fe20000400000 */
[----:B------:R-:W-:Y:S01]  /*2ab0*/  @P1 FMUL R52, R52, 0.25 ;  /* 0x3e80000034341820 */ /* 0x000fe20000400000 */
[----:B------:R-:W-:Y:S01]  /*2ac0*/  @P1 FMUL R57, R57, 0.25 ;  /* 0x3e80000039391820 */ /* 0x000fe20000400000 */
[----:B------:R-:W-:Y:S01]  /*2ad0*/  FMUL R20, R15, R20 ;  /* 0x000000140f147220 */ /* 0x000fe20000400000 */
[----:B------:R-:W-:Y:S01]  /*2ae0*/  FFMA.FTZ R6, R13, 1.4426950216293334961, R6 ;  /* 0x3fb8aa3b0d067823 */ /* 0x000fe20000010006 */
[----:B------:R-:W-:Y:S01]  /*2af0*/  @P1 FMUL R56, R56, 0.25 ;  /* 0x3e80000038381820 */ /* 0x000fe20000400000 */
[----:B------:R-:W-:Y:S01]  /*2b00*/  @P1 FMUL R61, R61, 0.25 ;  /* 0x3e8000003d3d1820 */ /* 0x000fe20000400000 */
[----:B------:R-:W-:Y:S01]  /*2b10*/  FFMA.FTZ R15, R15, 1.4426950216293334961, R20 ;  /* 0x3fb8aa3b0f0f7823 */ /* 0x000fe20000010014 */
[----:B------:R-:W-:Y:S01]  /*2b20*/  FADD R5, R5, R6 ;  /* 0x0000000605057221 */ /* 0x000fe20000000000 */
[----:B------:R-:W-:Y:S01]  /*2b30*/  @P1 FMUL R60, R60, 0.25 ;  /* 0x3e8000003c3c1820 */ /* 0x000fe20000400000 */
[----:B-1----:R-:W-:Y:S01]  /*2b40*/  LOP3.LUT R8, R0, 0x1ff, RZ, 0xc0, !PT ;  /* 0x000001ff00087812 */ /* 0x002fe200078ec0ff */
[----:B------:R-:W-:Y:S01]  /*2b50*/  FADD R6, R14, R15 ;  /* 0x0000000f0e067221 */ /* 0x000fe20000000000 */
[----:B------:R-:W-:Y:S01]  /*2b60*/  F2FP.F16.F32.PACK_AB R14, R27, R36 ;  /* 0x000000241b0e723e */ /* 0x000fe200000000ff */
[----:B------:R-:W-:Y:S01]  /*2b70*/  @P1 FMUL R65, R65, 0.25 ;  /* 0x3e80000041411820 */ /* 0x000fe20000400000 */
[----:B------:R-:W-:Y:S01]  /*2b80*/  LEA R27, R8, UR6, 0x4 ;  /* 0x00000006081b7c11 */ /* 0x000fe2000f8e20ff */
[----:B------:R-:W-:Y:S01]  /*2b90*/  BAR.SYNC.DEFER_BLOCKING 0x0 ;  /* 0x0000000000007b1d */ /* 0x000fe20000010000 */
[----:B------:R-:W-:Y:S01]  /*2ba0*/  @P1 FMUL R64, R64, 0.25 ;  /* 0x3e80000040401820 */ /* 0x000fe20000400000 */
[----:B------:R-:W-:Y:S01]  /*2bb0*/  ISETP.GE.U32.AND P1, PT, R12, 0x7f800000, PT ;  /* 0x7f8000000c00780c */ /* 0x000fe20003f26070 */
        /* <DEDUP_REMOVED lines=21> */
[----:B------:R-:W1:Y:S01]  /*2d10*/  LDS.128 R8, [R27] ;  /* 0x000000001b087984 */ /* 0x000e620000000c00 */
[C---:B------:R-:W-:Y:S01]  /*2d20*/  FMUL R60, R17.reuse, R60 ;  /* 0x0000003c113c7220 */ /* 0x040fe20000400000 */
[C---:B------:R-:W-:Y:S01]  /*2d30*/  FMUL R38, R17.reuse, R65 ;  /* 0x0000004111267220 */ /* 0x040fe20000400000 */
[----:B------:R-:W-:Y:S01]  /*2d40*/  FMUL R17, R17, R64 ;  /* 0x0000004011117220 */ /* 0x000fe20000400000 */
[----:B------:R-:W-:Y:S01]  /*2d50*/  @P1 IMAD.MOV.U32 R13, RZ, RZ, 0x7f800000 ;  /* 0x7f800000ff0d1424 */ /* 0x000fe200078e00ff */
[C---:B------:R-:W-:Y:S01]  /*2d60*/  FSETP.NEU.AND P0, PT, R12.reuse, RZ, PT ;  /* 0x000000ff0c00720b */ /* 0x040fe20003f0d000 */
[----:B------:R-:W2:Y:S01]  /*2d70*/  LDC.64 R40, c[0x0][0x398] ;  /* 0x0000e600ff287b82 */ /* 0x000ea20000000a00 */
[----:B------:R-:W-:Y:S01]  /*2d80*/  F2FP.F16.F32.PACK_AB R15, R21, R34 ;  /* 0x00000022150f723e */ /* 0x000fe200000000ff */
[----:B------:R-:W-:Y:S01]  /*2d90*/  @P1 FFMA.FTZ R5, R12, R13, +INF ;  /* 0x7f8000000c051423 */ /* 0x000fe2000001000d */
[----:B------:R-:W-:Y:S01]  /*2da0*/  F2FP.F16.F32.PACK_AB R12, R60, R17 ;  /* 0x000000113c0c723e */ /* 0x000fe200000000ff */
[----:B0-----:R-:W-:Y:S01]  /*2db0*/  UIMAD UR4, UR7, UR4, URZ ;  /* 0x00000004070472a4 */ /* 0x001fe2000f8e02ff */
[----:B------:R-:W-:-:S03]  /*2dc0*/  F2FP.F16.F32.PACK_AB R13, R61, R38 ;  /* 0x000000263d0d723e */ /* 0x000fc600000000ff */
[----:B------:R-:W-:Y:S01]  /*2dd0*/  BAR.SYNC.DEFER_BLOCKING 0x0 ;  /* 0x0000000000007b1d */ /* 0x000fe20000010000 */
[----:B------:R-:W-:Y:S01]  /*2de0*/  ISETP.GE.U32.AND P2, PT, R16, 0x7f800000, PT ;  /* 0x7f8000001000780c */ /* 0x000fe20003f46070 */
[----:B------:R-:W-:Y:S01]  /*2df0*/  IMAD R37, R2, UR5, RZ ;  /* 0x0000000502257c24 */ /* 0x000fe2000f8e02ff */
[----:B------:R-:W-:Y:S01]  /*2e00*/  USHF.L.U32 UR5, UR4, 0x1, URZ ;  /* 0x0000000104057899 */ /* 0x000fe200080006ff */
[----:B------:R-:W-:Y:S02]  /*2e10*/  FSETP.NEU.AND P1, PT, R16, RZ, PT ;  /* 0x000000ff1000720b */ /* 0x000fe40003f2d000 */
[----:B------:R-:W-:Y:S02]  /*2e20*/  F2FP.F16.F32.PACK_AB R18, R18, R29 ;  /* 0x0000001d1212723e */ /* 0x000fe400000000ff */
[----:B------:R-:W0:Y:S01]  /*2e30*/  LDC R21, c[0x0][0x3e8] ;  /* 0x0000fa00ff157b82 */ /* 0x000e220000000800 */
[----:B------:R-:W-:Y:S02]  /*2e40*/  SHF.L.U32 R17, R37, 0x1, RZ ;  /* 0x0000000125117819 */ /* 0x000fe400000006ff */
[----:B------:R-:W-:-:S02]  /*2e50*/  F2FP.F16.F32.PACK_AB R19, R19, R26 ;  /* 0x0000001a1313723e */ /* 0x000fc400000000ff */
[----:B------:R-:W-:Y:S01]  /*2e60*/  F2FP.F16.F32.PACK_AB R36, R30, R33 ;  /* 0x000000211e24723e */ /* 0x000fe200000000ff */
[----:B------:R-:W-:Y:S01]  /*2e70*/  @P2 IMAD.MOV.U32 R39, RZ, RZ, 0x7f800000 ;  /* 0x7f800000ff272424 */ /* 0x000fe200078e00ff */
[----:B------:R-:W-:Y:S02]  /*2e80*/  F2FP.F16.F32.PACK_AB R38, R24, R25 ;  /* 0x000000191826723e */ /* 0x000fe400000000ff */
[----:B------:R-:W-:Y:S01]  /*2e90*/  FSEL R5, R5, -INF , P0 ;  /* 0xff80000005057808 */ /* 0x000fe20000000000 */
[----:B------:R-:W-:Y:S01]  /*2ea0*/  @P2 FFMA.FTZ R6, R16, R39, +INF ;  /* 0x7f80000010062423 */ /* 0x000fe20000010027 */
[----:B--2---:R-:W-:Y:S01]  /*2eb0*/  IADD3 R20, P3, P4, R17, UR5, R40 ;  /* 0x0000000511147c10 */ /* 0x004fe2000fc7e028 */
[----:B------:R-:W-:Y:S01]  /*2ec0*/  UIMAD.WIDE UR4, UR4, 0x2, URZ ;  /* 0x00000002040478a5 */ /* 0x000fe2000f8e02ff */
[----:B------:R-:W-:Y:S01]  /*2ed0*/  F2FP.F16.F32.PACK_AB R16, R52, R35 ;  /* 0x000000233410723e */ /* 0x000fe200000000ff */
[----:B------:R-:W-:Y:S01]  /*2ee0*/  FFMA R80, R5, 0.69314718246459960938, R80 ;  /* 0x3f31721805507823 */ /* 0x000fe20000000050 */
[----:B------:R-:W-:Y:S01]  /*2ef0*/  F2FP.F16.F32.PACK_AB R17, R53, R32 ;  /* 0x000000203511723e */ /* 0x000fe200000000ff */
[----:B------:R-:W-:Y:S01]  /*2f00*/  STSM.16.M88.4 [R7], R12 ;  /* 0x0000000c07007844 */ /* 0x000fe20000000200 */
[----:B------:R-:W-:Y:S01]  /*2f10*/  BAR.SYNC.DEFER_BLOCKING 0x0 ;  /* 0x0000000000007b1d */ /* 0x000fe20000010000 */
[----:B------:R-:W-:-:S02]  /*2f20*/  LOP3.LUT P2, RZ, R0, 0x100, RZ, 0xc0, !PT ;  /* 0x0000010000ff7812 */ /* 0x000fc4000784c0ff */
[----:B------:R-:W-:Y:S02]  /*2f30*/  SHF.R.U32.HI R0, RZ, 0x8, R0 ;  /* 0x00000008ff007819 */ /* 0x000fe40000011600 */
[----:B------:R-:W-:Y:S01]  /*2f40*/  F2FP.F16.F32.PACK_AB R39, R22, R23 ;  /* 0x000000171627723e */ /* 0x000fe200000000ff */
[----:B------:R-:W2:Y:S01]  /*2f50*/  LDCU UR4, c[0x0][0x3ec] ;  /* 0x00007d80ff0477ac */ /* 0x000ea20008000800 */
[----:B------:R-:W-:Y:S01]  /*2f60*/  SGXT.U32 R26, R0, 0x1 ;  /* 0x00000001001a781a */ /* 0x000fe20000000000 */
[----:B------:R-:W-:Y:S01]  /*2f70*/  IMAD.HI R0, R37, 0x2, RZ ;  /* 0x0000000225007827 */ /* 0x000fe200078e02ff */
[----:B------:R-:W-:Y:S02]  /*2f80*/  F2FP.F16.F32.PACK_AB R37, R28, R31 ;  /* 0x0000001f1c25723e */ /* 0x000fe400000000ff */
[----:B-1----:R-:W-:Y:S01]  /*2f90*/  PRMT R32, R10, 0x7632, R32 ;  /* 0x000076320a207816 */ /* 0x002fe20000000020 */
[----:B0-----:R-:W-:Y:S01]  /*2fa0*/  IMAD R29, R26, R21, RZ ;  /* 0x000000151a1d7224 */ /* 0x001fe200078e02ff */
[----:B------:R-:W-:-:S02]  /*2fb0*/  IADD3.X R0, PT, PT, R0, UR5, R41, P3, P4 ;  /* 0x0000000500007c10 */ /* 0x000fc40009fe8429 */
[----:B------:R-:W-:Y:S01]  /*2fc0*/  PRMT R26, R9, 0x7632, R26 ;  /* 0x00007632091a7816 */ /* 0x000fe2000000001a */
[----:B------:R-:W-:Y:S01]  /*2fd0*/  IMAD R31, R21, 0x2, R29 ;  /* 0x00000002151f7824 */ /* 0x000fe200078e021d */
[-C--:B------:R-:W-:Y:S02]  /*2fe0*/  LEA R24, P3, R29, R20.reuse, 0x1 ;  /* 0x000000141d187211 */ /* 0x080fe400078608ff */
[----:B------:R-:W-:Y:S01]  /*2ff0*/  PRMT R34, R11, 0x7632, R34 ;  /* 0x000076320b227816 */ /* 0x000fe20000000022 */
[----:B------:R-:W-:Y:S01]  /*3000*/  IMAD R33, R21, 0x2, R31 ;  /* 0x0000000215217824 */ /* 0x000fe200078e021f */
[----:B------:R-:W-:Y:S02]  /*3010*/  LEA R22, P4, R31, R20, 0x1 ;  /* 0x000000141f167211 */ /* 0x000fe400078808ff */
[-C--:B------:R-:W-:Y:S01]  /*3020*/  LEA.HI.X.SX32 R25, R29, R0.reuse, 0x1, P3 ;  /* 0x000000001d197211 */ /* 0x080fe200018f0eff */
[----:B------:R-:W0:Y:S01]  /*3030*/  LDS.128 R12, [R27] ;  /* 0x000000001b0c7984 */ /* 0x000e220000000c00 */
[----:B------:R-:W-:Y:S01]  /*3040*/  LEA.HI.X.SX32 R23, R31, R0, 0x1, P4 ;  /* 0x000000001f177211 */ /* 0x000fe200020f0eff */
[----:B--2---:R-:W-:Y:S01]  /*3050*/  UIMAD UR4, UR7, UR4, URZ ;  /* 0x00000004070472a4 */ /* 0x004fe2000f8e02ff */
[----:B------:R-:W-:Y:S01]  /*3060*/  BAR.SYNC.DEFER_BLOCKING 0x0 ;  /* 0x0000000000007b1d */ /* 0x000fe20000010000 */
[----:B------:R-:W-:-:S02]  /*3070*/  LEA R28, P3, R33, R20, 0x1 ;  /* 0x00000014211c7211 */ /* 0x000fc400078608ff */
[----:B------:R-:W-:Y:S01]  /*3080*/  USHF.L.U32 UR7, UR4, 0x2, URZ ;  /* 0x0000000204077899 */ /* 0x000fe200080006ff */
[----:B------:R-:W-:Y:S01]  /*3090*/  LEA R31, R21, R33, 0x1 ;  /* 0x00000021151f7211 */ /* 0x000fe200078e08ff */
[----:B------:R-:W-:Y:S01]  /*30a0*/  UIMAD.WIDE UR4, UR4, 0x4, URZ ;  /* 0x00000004040478a5 */ /* 0x000fe2000f8e02ff */
[----:B------:R-:W-:Y:S02]  /*30b0*/  LEA.HI.X.SX32 R29, R33, R0, 0x1, P3 ;  /* 0x00000000211d7211 */ /* 0x000fe400018f0eff */
[----:B------:R-:W-:Y:S01]  /*30c0*/  LEA R30, P3, R31, R20, 0x1 ;  /* 0x000000141f1e7211 */ /* 0x000fe200078608ff */
[----:B------:R-:W-:Y:S01]  /*30d0*/  IMAD R33, R21, 0x2, R31 ;  /* 0x0000000215217824 */ /* 0x000fe200078e021f */
[----:B------:R-:W-:Y:S02]  /*30e0*/  FSEL R6, R6, -INF , P1 ;  /* 0xff80000006067808 */ /* 0x000fe40000800000 */
[----:B------:R-:W-:Y:S02]  /*30f0*/  LEA.HI.X.SX32 R31, R31, R0, 0x1, P3 ;  /* 0x000000001f1f7211 */ /* 0x000fe400018f0eff */
[----:B------:R-:W-:Y:S01]  /*3100*/  SHF.L.U32 R5, R2, 0x2, RZ ;  /* 0x0000000202057819 */ /* 0x000fe200000006ff */
[----:B------:R-:W-:Y:S01]  /*3110*/  FFMA R81, R6, 0.69314718246459960938, R81 ;  /* 0x3f31721806517823 */ /* 0x000fe20000000051 */
[----:B------:R-:W-:Y:S01]  /*3120*/  IMAD.HI R2, R2, 0x4, RZ ;  /* 0x0000000402027827 */ /* 0x000fe200078e02ff */
[----:B------:R-:W-:Y:S01]  /*3130*/  STSM.16.M88.4 [R7], R16 ;  /* 0x0000001007007844 */ /* 0x000fe20000000200 */
[----:B------:R-:W-:Y:S01]  /*3140*/  BAR.SYNC.DEFER_BLOCKING 0x0 ;  /* 0x0000000000007b1d */ /* 0x000fe20000010000 */
[----:B0-----:R-:W-:-:S02]  /*3150*/  PRMT R52, R14, 0x7632, R52 ;  /* 0x000076320e347816 */ /* 0x001fc40000000034 */
[----:B------:R-:W-:-:S03]  /*3160*/  PRMT R54, R15, 0x7632, R54 ;  /* 0x000076320f367816 */ /* 0x000fc60000000036 */
[----:B------:R-:W0:Y:S02]  /*3170*/  LDS.128 R16, [R27] ;  /* 0x000000001b107984 */ /* 0x000e240000000c00 */
[----:B------:R-:W-:Y:S06]  /*3180*/  BAR.SYNC.DEFER_BLOCKING 0x0 ;  /* 0x0000000000007b1d */ /* 0x000fec0000010000 */
[----:B------:R1:W-:Y:S02]  /*3190*/  STSM.16.M88.4 [R7], R36 ;  /* 0x0000002407007844 */ /* 0x0003e40000000200 */
[----:B------:R-:W-:Y:S01]  /*31a0*/  BAR.SYNC.DEFER_BLOCKING 0x0 ;  /* 0x0000000000007b1d */ /* 0x000fe20000010000 */
[----:B-1----:R-:W-:-:S05]  /*31b0*/  IMAD R7, R21, 0x2, R33 ;  /* 0x0000000215077824 */ /* 0x002fca00078e0221 */
[----:B------:R-:W-:Y:S01]  /*31c0*/  LEA R35, R21, R7, 0x1 ;  /* 0x0000000715237211 */ /* 0x000fe200078e08ff */
[----:B------:R1:W-:Y:S04]  /*31d0*/  STG.E.U16 desc[UR8][R24.64], R8 ;  /* 0x0000000818007986 */ /* 0x0003e8000c101508 */
[----:B------:R2:W-:Y:S04]  /*31e0*/  STG.E.U16 desc[UR8][R22.64], R9 ;  /* 0x0000000916007986 */ /* 0x0005e8000c101508 */
[----:B------:R3:W-:Y:S01]  /*31f0*/  STG.E.U16 desc[UR8][R28.64], R10 ;  /* 0x0000000a1c007986 */ /* 0x0007e2000c101508 */
[----:B-1----:R-:W-:-:S03]  /*3200*/  LEA R24, P3, R33, R20, 0x1 ;  /* 0x0000001421187211 */ /* 0x002fc600078608ff */
[----:B------:R-:W-:Y:S01]  /*3210*/  STG.E.U16 desc[UR8][R30.64], R11 ;  /* 0x0000000b1e007986 */ /* 0x000fe2000c101508 */
[----:B------:R-:W-:Y:S01]  /*3220*/  LEA.HI.X.SX32 R25, R33, R0, 0x1, P3 ;  /* 0x0000000021197211 */ /* 0x000fe200018f0eff */
[----:B------:R-:W-:Y:S01]  /*3230*/  IMAD R33, R21, 0x2, R35 ;  /* 0x0000000215217824 */ /* 0x000fe200078e0223 */
[----:B--2---:R-:W-:Y:S02]  /*3240*/  PRMT R23, R8, 0x7632, R23 ;  /* 0x0000763208177816 */ /* 0x004fe40000000017 */
[-C--:B------:R-:W-:Y:S01]  /*3250*/  LEA R8, P3, R7, R20.reuse, 0x1 ;  /* 0x0000001407087211 */ /* 0x080fe200078608ff */
[----:B------:R-:W-:Y:S01]  /*3260*/  IMAD R37, R21, 0x2, R33 ;  /* 0x0000000215257824 */ /* 0x000fe200078e0221 */
[----:B------:R-:W-:Y:S01]  /*3270*/  LEA R22, P4, R35, R20, 0x1 ;  /* 0x0000001423167211 */ /* 0x000fe200078808ff */
[----:B------:R1:W-:Y:S01]  /*3280*/  STG.E.U16 desc[UR8][R24.64], R23 ;  /* 0x0000001718007986 */ /* 0x0003e2000c101508 */
[----:B------:R-:W-:Y:S02]  /*3290*/  LEA.HI.X.SX32 R9, R7, R0, 0x1, P3 ;  /* 0x0000000007097211 */ /* 0x000fe400018f0eff */
[----:B------:R-:W-:-:S02]  /*32a0*/  LEA R7, R21, R37, 0x1 ;  /* 0x0000002515077211 */ /* 0x000fc400078e08ff */
[C---:B---3--:R-:W-:Y:S01]  /*32b0*/  LEA R28, P3, R33.reuse, R20, 0x1 ;  /* 0x00000014211c7211 */ /* 0x048fe200078608ff */
[----:B------:R2:W-:Y:S03]  /*32c0*/  STG.E.U16 desc[UR8][R8.64], R26 ;  /* 0x0000001a08007986 */ /* 0x0005e6000c101508 */
[----:B------:R-:W-:Y:S02]  /*32d0*/  LEA.HI.X.SX32 R29, R33, R0, 0x1, P3 ;  /* 0x00000000211d7211 */ /* 0x000fe400018f0eff */
[----:B------:R-:W-:Y:S02]  /*32e0*/  LEA R10, P3, R37, R20, 0x1 ;  /* 0x00000014250a7211 */ /* 0x000fe400078608ff */
[-C--:B-1----:R-:W-:Y:S01]  /*32f0*/  LEA.HI.X.SX32 R23, R35, R0.reuse, 0x1, P4 ;  /* 0x0000000023177211 */ /* 0x082fe200020f0eff */
[----:B------:R-:W-:Y:S01]  /*3300*/  IMAD R35, R21, 0x2, R7 ;  /* 0x0000000215237824 */ /* 0x000fe200078e0207 */
[----:B------:R-:W-:-:S02]  /*3310*/  LEA.HI.X.SX32 R11, R37, R0, 0x1, P3 ;  /* 0x00000000250b7211 */ /* 0x000fc400018f0eff */
[-C--:B------:R-:W-:Y:S01]  /*3320*/  LEA R24, P3, R7, R20.reuse, 0x1 ;  /* 0x0000001407187211 */ /* 0x080fe200078608ff */
[----:B------:R-:W-:Y:S01]  /*3330*/  IMAD R33, R21, 0x2, R35 ;  /* 0x0000000215217824 */ /* 0x000fe200078e0223 */
[----:B------:R-:W-:Y:S01]  /*3340*/  LEA R30, P4, R35, R20, 0x1 ;  /* 0x00000014231e7211 */ /* 0x000fe200078808ff */
[----:B------:R1:W-:Y:S01]  /*3350*/  STG.E.U16 desc[UR8][R22.64], R32 ;  /* 0x0000002016007986 */ /* 0x0003e2000c101508 */
[-C--:B------:R-:W-:Y:S02]  /*3360*/  LEA.HI.X.SX32 R25, R7, R0.reuse, 0x1, P3 ;  /* 0x0000000007197211 */ /* 0x080fe400018f0eff */
[----:B------:R-:W-:Y:S01]  /*3370*/  LEA R39, R21, R33, 0x1 ;  /* 0x0000002115277211 */ /* 0x000fe200078e08ff */
[----:B------:R-:W-:Y:S01]  /*3380*/  STG.E.U16 desc[UR8][R28.64], R34 ;  /* 0x000000221c007986 */ /* 0x000fe2000c101508 */
[----:B------:R-:W-:Y:S02]  /*3390*/  LEA.HI.X.SX32 R31, R35, R0, 0x1, P4 ;  /* 0x00000000231f7211 */ /* 0x000fe400020f0eff */
[----:B--2---:R-:W-:Y:S01]  /*33a0*/  LEA R8, P3, R33, R20, 0x1 ;  /* 0x0000001421087211 */ /* 0x004fe200078608ff */
[----:B------:R-:W-:Y:S01]  /*33b0*/  IMAD R37, R21, 0x2, R39 ;  /* 0x0000000215257824 */ /* 0x000fe200078e0227 */
[----:B------:R2:W-:Y:S01]  /*33c0*/  STG.E.U16 desc[UR8][R10.64], R12 ;  /* 0x0000000c0a007986 */ /* 0x0005e2000c101508 */
[----:B------:R-:W-:-:S02]  /*33d0*/  PRMT R26, R13, 0x7632, R26 ;  /* 0x000076320d1a7816 */ /* 0x000fc4000000001a */
[----:B------:R-:W-:Y:S01]  /*33e0*/  LEA.HI.X.SX32 R9, R33, R0, 0x1, P3 ;  /* 0x0000000021097211 */ /* 0x000fe200018f0eff */
[----:B------:R3:W-:Y:S01]  /*33f0*/  STG.E.U16 desc[UR8][R24.64], R13 ;  /* 0x0000000d18007986 */ /* 0x0007e2000c101508 */
[----:B------:R-:W-:Y:S02]  /*3400*/  LEA R7, R21, R37, 0x1 ;  /* 0x0000002515077211 */ /* 0x000fe400078e08ff */
[----:B-1----:R-:W-:Y:S01]  /*3410*/  LEA R22, P4, R39, R20, 0x1 ;  /* 0x0000001427167211 */ /* 0x002fe200078808ff */
[----:B------:R1:W-:Y:S02]  /*3420*/  STG.E.U16 desc[UR8][R30.64], R14 ;  /* 0x0000000e1e007986 */ /* 0x0003e4000c101508 */
[----:B------:R-:W-:Y:S01]  /*3430*/  IMAD R35, R21, 0x2, R7 ;  /* 0x0000000215237824 */ /* 0x000fe200078e0207 */
[----:B------:R-:W-:Y:S01]  /*3440*/  LEA.HI.X.SX32 R23, R39, R0, 0x1, P4 ;  /* 0x0000000027177211 */ /* 0x000fe200020f0eff */
[----:B------:R4:W-:Y:S01]  /*3450*/  STG.E.U16 desc[UR8][R8.64], R15 ;  /* 0x0000000f08007986 */ /* 0x0009e2000c101508 */
[----:B--2---:R-:W-:-:S02]  /*3460*/  LEA R10, P3, R37, R20, 0x1 ;  /* 0x00000014250a7211 */ /* 0x004fc400078608ff */
[----:B------:R-:W-:Y:S02]  /*3470*/  LEA R41, R21, R35, 0x1 ;  /* 0x0000002315297211 */ /* 0x000fe400078e08ff */
[----:B------:R-:W-:Y:S02]  /*3480*/  LEA.HI.X.SX32 R11, R37, R0, 0x1, P3 ;  /* 0x00000000250b7211 */ /* 0x000fe400018f0eff */
[----:B---3--:R-:W-:Y:S01]  /*3490*/  PRMT R25, R12, 0x7632, R25 ;  /* 0x000076320c197816 */ /* 0x008fe20000000019 */
[----:B------:R-:W-:Y:S01]  /*34a0*/  IMAD R29, R21, 0x2, R41 ;  /* 0x00000002151d7824 */ /* 0x000fe200078e0229 */
[-C--:B------:R-:W-:Y:S02]  /*34b0*/  LEA R12, P3, R7, R20.reuse, 0x1 ;  /* 0x00000014070c7211 */ /* 0x080fe400078608ff */
[----:B------:R-:W-:Y:S01]  /*34c0*/  LEA R24, P4, R35, R20, 0x1 ;  /* 0x0000001423187211 */ /* 0x000fe200078808ff */
[----:B------:R2:W-:Y:S01]  /*34d0*/  STG.E.U16 desc[UR8][R22.64], R25 ;  /* 0x0000001916007986 */ /* 0x0005e2000c101508 */
[----:B------:R-:W-:-:S02]  /*34e0*/  LEA R33, R21, R29, 0x1 ;  /* 0x0000001d15217211 */ /* 0x000fc400078e08ff */
[----:B------:R-:W-:Y:S01]  /*34f0*/  LEA.HI.X.SX32 R13, R7, R0, 0x1, P3 ;  /* 0x00000000070d7211 */ /* 0x000fe200018f0eff */
[----:B------:R-:W-:Y:S01]  /*3500*/  STG.E.U16 desc[UR8][R10.64], R26 ;  /* 0x0000001a0a007986 */ /* 0x000fe2000c101508 */
[----:B-1----:R-:W-:Y:S01]  /*3510*/  LEA R14, P3, R41, R20, 0x1 ;  /* 0x00000014290e7211 */ /* 0x002fe200078608ff */
[----:B------:R-:W-:Y:S02]  /*3520*/  IMAD R31, R21, 0x2, R33 ;  /* 0x00000002151f7824 */ /* 0x000fe400078e0221 */
[----:B------:R-:W1:Y:S01]  /*3530*/  LDS.128 R8, [R27] ;  /* 0x000000001b087984 */ /* 0x000e620000000c00 */
[-C--:B----4-:R-:W-:Y:S02]  /*3540*/  LEA.HI.X.SX32 R15, R41, R0.reuse, 0x1, P3 ;  /* 0x00000000290f7211 */ /* 0x090fe400018f0eff */
[----:B------:R-:W-:Y:S01]  /*3550*/  LEA R37, R21, R31, 0x1 ;  /* 0x0000001f15257211 */ /* 0x000fe200078e08ff */
[----:B------:R3:W-:Y:S01]  /*3560*/  STG.E.U16 desc[UR8][R12.64], R52 ;  /* 0x000000340c007986 */ /* 0x0007e2000c101508 */
[----:B--2---:R-:W-:-:S02]  /*3570*/  LEA.HI.X.SX32 R25, R35, R0, 0x1, P4 ;  /* 0x0000000023197211 */ /* 0x004fc400020f0eff */
[-C--:B------:R-:W-:Y:S01]  /*3580*/  LEA R28, P4, R29, R20.reuse, 0x1 ;  /* 0x000000141d1c7211 */ /* 0x080fe200078808ff */
[----:B------:R-:W-:Y:S01]  /*3590*/  IMAD R39, R21, 0x2, R37 ;  /* 0x0000000215277824 */ /* 0x000fe200078e0225 */
[----:B------:R-:W-:Y:S01]  /*35a0*/  LEA R22, P5, R33, R20, 0x1 ;  /* 0x0000001421167211 */ /* 0x000fe200078a08ff */
[----:B------:R-:W-:Y:S01]  /*35b0*/  STG.E.U16 desc[UR8][R24.64], R54 ;  /* 0x0000003618007986 */ /* 0x000fe2000c101508 */
[----:B------:R-:W-:Y:S02]  /*35c0*/  LEA.HI.X.SX32 R29, R29, R0, 0x1, P4 ;  /* 0x000000001d1d7211 */ /* 0x000fe400020f0eff */
[----:B------:R-:W-:Y:S01]  /*35d0*/  LEA R43, R21, R39, 0x1 ;  /* 0x00000027152b7211 */ /* 0x000fe200078e08ff */
[----:B0-----:R0:W-:Y:S01]  /*35e0*/  STG.E.U16 desc[UR8][R14.64], R16 ;  /* 0x000000100e007986 */ /* 0x0011e2000c101508 */
[----:B------:R-:W-:Y:S01]  /*35f0*/  LEA R32, P4, R37, R20, 0x1 ;  /* 0x0000001425207211 */ /* 0x000fe200078808ff */
[----:B---3--:R-:W2:Y:S01]  /*3600*/  LDC.64 R12, c[0x0][0x3a0] ;  /* 0x0000e800ff0c7b82 */ /* 0x008ea20000000a00 */
[----:B------:R-:W-:Y:S01]  /*3610*/  LEA.HI.X.SX32 R23, R33, R0, 0x1, P5 ;  /* 0x0000000021177211 */ /* 0x000fe200028f0eff */
[----:B------:R-:W-:Y:S01]  /*3620*/  IMAD R7, R21, 0x2, R43 ;  /* 0x0000000215077824 */ /* 0x000fe200078e022b */
[----:B------:R-:W-:Y:S01]  /*3630*/  LEA R34, P5, R39, R20, 0x1 ;  /* 0x0000001427227211 */ /* 0x000fe200078a08ff */
[----:B------:R-:W-:Y:S01]  /*3640*/  STG.E.U16 desc[UR8][R28.64], R17 ;  /* 0x000000111c007986 */ /* 0x000fe2000c101508 */
[----:B------:R-:W-:-:S02]  /*3650*/  LEA.HI.X.SX32 R33, R37, R0, 0x1, P4 ;  /* 0x0000000025217211 */ /* 0x000fc400020f0eff */
[----:B------:R-:W-:Y:S01]  /*3660*/  LEA R41, R21, R7, 0x1 ;  /* 0x0000000715297211 */ /* 0x000fe200078e08ff */
[----:B------:R3:W-:Y:S01]  /*3670*/  STG.E.U16 desc[UR8][R22.64], R18 ;  /* 0x0000001216007986 */ /* 0x0007e2000c101508 */
[-C--:B------:R-:W-:Y:S02]  /*3680*/  LEA R38, P4, R7, R20.reuse, 0x1 ;  /* 0x0000001407267211 */ /* 0x080fe400078808ff */
[----:B------:R-:W-:Y:S01]  /*3690*/  LEA R30, P3, R31, R20, 0x1 ;  /* 0x000000141f1e7211 */ /* 0x000fe200078608ff */
[----:B------:R-:W-:Y:S01]  /*36a0*/  IMAD R45, R21, 0x2, R41 ;  /* 0x00000002152d7824 */ /* 0x000fe200078e0229 */
[-C--:B------:R-:W-:Y:S02]  /*36b0*/  LEA.HI.X.SX32 R35, R39, R0.reuse, 0x1, P5 ;  /* 0x0000000027237211 */ /* 0x080fe400028f0eff */
[----:B------:R-:W-:Y:S02]  /*36c0*/  LEA.HI.X.SX32 R39, R7, R0, 0x1, P4 ;  /* 0x0000000007277211 */ /* 0x000fe400020f0eff */
[----:B------:R-:W-:-:S02]  /*36d0*/  LEA R47, R21, R45, 0x1 ;  /* 0x0000002d152f7211 */ /* 0x000fc400078e08ff */
[----:B------:R-:W-:Y:S02]  /*36e0*/  LEA.HI.X.SX32 R31, R31, R0, 0x1, P3 ;  /* 0x000000001f1f7211 */ /* 0x000fe400018f0eff */
[-C--:B------:R-:W-:Y:S01]  /*36f0*/  LEA R36, P3, R43, R20.reuse, 0x1 ;  /* 0x000000142b247211 */ /* 0x080fe200078608ff */
[----:B------:R-:W-:Y:S01]  /*3700*/  IMAD R49, R21, 0x2, R47 ;  /* 0x0000000215317824 */ /* 0x000fe200078e022f */
[----:B------:R-:W-:Y:S01]  /*3710*/  LEA R40, P5, R41, R20, 0x1 ;  /* 0x0000001429287211 */ /* 0x000fe200078a08ff */
[----:B------:R-:W-:Y:S01]  /*3720*/  STG.E.U16 desc[UR8][R30.64], R19 ;  /* 0x000000131e007986 */ /* 0x000fe2000c101508 */
[-C--:B------:R-:W-:Y:S02]  /*3730*/  LEA.HI.X.SX32 R37, R43, R0.reuse, 0x1, P3 ;  /* 0x000000002b257211 */ /* 0x080fe400018f0eff */
[----:B------:R-:W-:Y:S02]  /*3740*/  LEA R51, R21, R49, 0x1 ;  /* 0x0000003115337211 */ /* 0x000fe400078e08ff */
[----:B------:R-:W-:-:S02]  /*3750*/  LEA.HI.X.SX32 R41, R41, R0, 0x1, P5 ;  /* 0x0000000029297211 */ /* 0x000fc400028f0eff */
[-C--:B------:R-:W-:Y:S01]  /*3760*/  LEA R26, P3, R45, R20.reuse, 0x1 ;  /* 0x000000142d1a7211 */ /* 0x080fe200078608ff */
[----:B------:R-:W-:Y:S01]  /*3770*/  IMAD R7, R21, 0x2, R51 ;  /* 0x0000000215077824 */ /* 0x000fe200078e0233 */
[-C--:B------:R-:W-:Y:S02]  /*3780*/  LEA R42, P4, R47, R20.reuse, 0x1 ;  /* 0x000000142f2a7211 */ /* 0x080fe400078808ff */
[----:B------:R-:W-:Y:S02]  /*3790*/  LEA R44, P5, R49, R20, 0x1 ;  /* 0x00000014312c7211 */ /* 0x000fe400078a08ff */
[----:B------:R-:W-:Y:S02]  /*37a0*/  LEA R53, R21, R7, 0x1 ;  /* 0x0000000715357211 */ /* 0x000fe400078e08ff */
[-C--:B------:R-:W-:Y:S02]  /*37b0*/  LEA.HI.X.SX32 R27, R45, R0.reuse, 0x1, P3 ;  /* 0x000000002d1b7211 */ /* 0x080fe400018f0eff */
[-C--:B------:R-:W-:Y:S01]  /*37c0*/  LEA.HI.X.SX32 R43, R47, R0.reuse, 0x1, P4 ;  /* 0x000000002f2b7211 */ /* 0x080fe200020f0eff */
[----:B------:R-:W-:Y:S01]  /*37d0*/  IMAD R21, R21, 0x2, R53 ;  /* 0x0000000215157824 */ /* 0x000fe200078e0235 */
[----:B------:R-:W-:-:S02]  /*37e0*/  LEA.HI.X.SX32 R45, R49, R0, 0x1, P5 ;  /* 0x00000000312d7211 */ /* 0x000fc400028f0eff */
[-C--:B------:R-:W-:Y:S02]  /*37f0*/  LEA R46, P3, R51, R20.reuse, 0x1 ;  /* 0x00000014332e7211 */ /* 0x080fe400078608ff */
[-C--:B------:R-:W-:Y:S02]  /*3800*/  LEA R48, P4, R7, R20.reuse, 0x1 ;  /* 0x0000001407307211 */ /* 0x080fe400078808ff */
[-C--:B------:R-:W-:Y:S02]  /*3810*/  LEA R50, P5, R53, R20.reuse, 0x1 ;  /* 0x0000001435327211 */ /* 0x080fe400078a08ff */
[----:B------:R-:W-:Y:S02]  /*3820*/  LEA R20, P6, R21, R20, 0x1 ;  /* 0x0000001415147211 */ /* 0x000fe400078c08ff */
[-C--:B------:R-:W-:Y:S02]  /*3830*/  LEA.HI.X.SX32 R47, R51, R0.reuse, 0x1, P3 ;  /* 0x00000000332f7211 */ /* 0x080fe400018f0eff */
[----:B------:R-:W-:-:S02]  /*3840*/  LEA.HI.X.SX32 R49, R7, R0, 0x1, P4 ;  /* 0x0000000007317211 */ /* 0x000fc400020f0eff */
[-C--:B------:R-:W-:Y:S02]  /*3850*/  LEA.HI.X.SX32 R51, R53, R0.reuse, 0x1, P5 ;  /* 0x0000000035337211 */ /* 0x080fe400028f0eff */
[----:B------:R-:W-:Y:S02]  /*3860*/  LEA.HI.X.SX32 R21, R21, R0, 0x1, P6 ;  /* 0x0000000015157211 */ /* 0x000fe400030f0eff */
[----:B------:R-:W-:Y:S02]  /*3870*/  PRMT R0, R16, 0x7632, R0 ;  /* 0x0000763210007816 */ /* 0x000fe40000000000 */
[----:B------:R-:W-:Y:S02]  /*3880*/  PRMT R7, R17, 0x7632, R7 ;  /* 0x0000763211077816 */ /* 0x000fe40000000007 */
[----:B0-----:R-:W-:Y:S01]  /*3890*/  PRMT R15, R18, 0x7632, R15 ;  /* 0x00007632120f7816 */ /* 0x001fe2000000000f */
[----:B------:R0:W-:Y:S01]  /*38a0*/  STG.E.U16 desc[UR8][R32.64], R0 ;  /* 0x0000000020007986 */ /* 0x0001e2000c101508 */
[----:B---3--:R-:W-:-:S02]  /*38b0*/  PRMT R23, R19, 0x7632, R23 ;  /* 0x0000763213177816 */ /* 0x008fc40000000017 */
[----:B-1----:R-:W-:Y:S01]  /*38c0*/  PRMT R14, R8, 0x7632, R14 ;  /* 0x00007632080e7816 */ /* 0x002fe2000000000e */
[----:B------:R1:W-:Y:S01]  /*38d0*/  STG.E.U16 desc[UR8][R34.64], R7 ;  /* 0x0000000722007986 */ /* 0x0003e2000c101508 */
[----:B------:R-:W-:Y:S02]  /*38e0*/  PRMT R24, R9, 0x7632, R24 ;  /* 0x0000763209187816 */ /* 0x000fe40000000018 */
[----:B------:R-:W-:Y:S01]  /*38f0*/  PRMT R25, R10, 0x7632, R25 ;  /* 0x000076320a197816 */ /* 0x000fe20000000019 */
[----:B------:R3:W-:Y:S04]  /*3900*/  STG.E.U16 desc[UR8][R36.64], R15 ;  /* 0x0000000f24007986 */ /* 0x0007e8000c101508 */
[----:B------:R3:W-:Y:S01]  /*3910*/  STG.E.U16 desc[UR8][R38.64], R23 ;  /* 0x0000001726007986 */ /* 0x0007e2000c101508 */
[----:B0-----:R-:W-:-:S02]  /*3920*/  LOP3.LUT R0, R4, 0x3f8, RZ, 0xc0, !PT ;  /* 0x000003f804007812 */ /* 0x001fc400078ec0ff */
[----:B--2---:R-:W-:Y:S01]  /*3930*/  IADD3 R4, P0, P1, R5, UR7, R12 ;  /* 0x0000000705047c10 */ /* 0x004fe2000f91e00c */
[----:B------:R3:W-:Y:S01]  /*3940*/  STG.E.U16 desc[UR8][R40.64], R8 ;  /* 0x0000000828007986 */ /* 0x0007e2000c101508 */
[----:B-1----:R-:W-:Y:S02]  /*3950*/  PRMT R7, R11, 0x7632, R7 ;  /* 0x000076320b077816 */ /* 0x002fe40000000007 */
[----:B------:R-:W-:Y:S01]  /*3960*/  IADD3.X R5, PT, PT, R2, UR5, R13, P0, P1 ;  /* 0x0000000502057c10 */ /* 0x000fe200087e240d */
[----:B------:R3:W-:Y:S04]  /*3970*/  STG.E.U16 desc[UR8][R26.64], R9 ;  /* 0x000000091a007986 */ /* 0x0007e8000c101508 */
[----:B------:R3:W-:Y:S04]  /*3980*/  STG.E.U16 desc[UR8][R42.64], R10 ;  /* 0x0000000a2a007986 */ /* 0x0007e8000c101508 */
[----:B------:R3:W-:Y:S04]  /*3990*/  STG.E.U16 desc[UR8][R44.64], R11 ;  /* 0x0000000b2c007986 */ /* 0x0007e8000c101508 */
[----:B------:R3:W-:Y:S04]  /*39a0*/  STG.E.U16 desc[UR8][R46.64], R14 ;  /* 0x0000000e2e007986 */ /* 0x0007e8000c101508 */
[----:B------:R3:W-:Y:S04]  /*39b0*/  STG.E.U16 desc[UR8][R48.64], R24 ;  /* 0x0000001830007986 */ /* 0x0007e8000c101508 */
[----:B------:R3:W-:Y:S04]  /*39c0*/  STG.E.U16 desc[UR8][R50.64], R25 ;  /* 0x0000001932007986 */ /* 0x0007e8000c101508 */
[----:B------:R3:W-:Y:S01]  /*39d0*/  STG.E.U16 desc[UR8][R20.64], R7 ;  /* 0x0000000714007986 */ /* 0x0007e2000c101508 */
[----:B------:R-:W-:Y:S06]  /*39e0*/  BAR.SYNC.DEFER_BLOCKING 0x0 ;  /* 0x0000000000007b1d */ /* 0x000fec0000010000 */
[----:B------:R3:W-:Y:S02]  /*39f0*/  STS.64 [R0+UR6], R80 ;  /* 0x0000005000007988 */ /* 0x0007e40008000a06 */
[----:B------:R-:W-:Y:S06]  /*3a00*/  BAR.SYNC.DEFER_BLOCKING 0x0 ;  /* 0x0000000000007b1d */ /* 0x000fec0000010000 */
[----:B------:R-:W-:Y:S05]  /*3a10*/  @P2 EXIT ;  /* 0x000000000000294d */ /* 0x000fea0003800000 */
[----:B------:R-:W0:Y:S04]  /*3a20*/  LDS R3, [R3] ;  /* 0x0000000003037984 */ /* 0x000e280000000800 */
[----:B0-----:R-:W-:Y:S01]  /*3a30*/  STG.E desc[UR8][R4.64], R3 ;  /* 0x0000000304007986 */ /* 0x001fe2000c101908 */
[----:B------:R-:W-:Y:S05]  /*3a40*/  EXIT ;  /* 0x000000000000794d */ /* 0x000fea0003800000 */
.L_x_2:
[----:B------:R-:W-:-:S00]  /*3a50*/  BRA `(.L_x_2) ;  /* 0xfffffffc00fc7947 */ /* 0x000fc0000383ffff */
[----:B------:R-:W-:-:S00]  /*3a60*/  NOP ;  /* 0x0000000000007918 */ /* 0x000fc00000000000 */
        /* <DEDUP_REMOVED lines=9> */
.L_x_3:


//--------------------- .nv.global.init           --------------------------
	.section	.nv.global.init,"aw",@progbits
.nv.global.init:
	.type		_$_str,@object
	.size		_$_str,(.L_0 - _$_str)
_$_str:
        /*0000*/ 	.byte	0x5f, 0x5f, 0x43, 0x55, 0x44, 0x41, 0x5f, 0x46, 0x54, 0x5a, 0x00
.L_0:


//--------------------- .nv.shared.attn_fwd       --------------------------
	.section	.nv.shared.attn_fwd,"aw",@nobits
	.sectionflags	@""
	.align	16
	.zero		1024


//--------------------- .nv.shared.reserved.0     --------------------------
	.section	.nv.shared.reserved.0,"aw",@nobits
	.weak		__nv_reservedSMEM_offset_0_alias
	.size		__nv_reservedSMEM_offset_0_alias, 0, 64
	.other		__nv_reservedSMEM_offset_0_alias,@"STO_CUDA_RESERVED_SHARED STV_DEFAULT"
__nv_reservedSMEM_offset_0_alias:
	.zero		0
	.zero		64


//--------------------- .nv.constant0.attn_fwd    --------------------------
	.section	.nv.constant0.attn_fwd,"a",@progbits
	.sectionflags	@""
	.align	4
.nv.constant0.attn_fwd:
	.zero		1032


//--------------------- SYMBOLS --------------------------

	.type		.nv.reservedSmem.offset0,@object
	.size		.nv.reservedSmem.offset0,0x4
	.type		.nv.reservedSmem.cap,@object
	.size		.nv.reservedSmem.cap,0x4
